	.target	sm_100a

	.elftype	@"ET_EXEC"


//--------------------- .note.nv.tkinfo           --------------------------
	.section	.note.nv.tkinfo,"",@"SHT_NOTE"
	.sectionflags	@"SHF_NOTE_NV_TKINFO"
	.tkinfo
        /*0018*/ 	.word	0x00000002
        /*0030*/ 	.string	""
        /*0030*/ 	.string	"ptxas"
        /*0030*/ 	.string	"Cuda compilation tools, release 13.0, V13.0.88"
        /*0030*/ 	.string	"Build cuda_13.0.r13.0/compiler.36424714_0"
        /*0030*/ 	.string	"-arch sm_100a -m 64 "



//--------------------- .note.nv.cuinfo           --------------------------
	.section	.note.nv.cuinfo,"",@"SHT_NOTE"
	.sectionflags	@"SHF_NOTE_NV_CUINFO"
        /*0018*/ 	.short	0x0002
        /*001a*/ 	.short	0x0064
        /*001c*/ 	.short	0x0082
	.zero		2


//--------------------- .nv.info                  --------------------------
	.section	.nv.info,"",@"SHT_CUDA_INFO"
	.align	4


	//----- nvinfo : EIATTR_REGCOUNT
	.align		4
        /*0000*/ 	.byte	0x04, 0x2f
        /*0002*/ 	.short	(.L_19 - .L_18)
	.align		4
.L_18:
        /*0004*/ 	.word	index@(_ZN7cutlass13device_kernelINS_4gemm6kernel13GemmUniversalIN4cute5tupleIJiiiiEEENS1_10collective13CollectiveMmaINS1_35MainloopSm100TmaUmmaWarpSpecializedILi26ELi2ELi4ENS5_IJNS4_1CILi2EEENSA_ILi1EEESC_EEEEENS5_IJNSA_ILi128EEESF_NSA_ILi64EEEEEENS_12float_e4m3_tENS5_IJlSC_lEEESI_SJ_NS4_8TiledMMAINS4_8MMA_AtomIJNS4_10MMA_TraitsINS4_25SM100_MMA_F8F6F4_2x1SM_SSEJSI_SI_fSF_SF_NS4_17integral_constantINS4_4UMMA5MajorELSQ_0EEESR_NSO_INSP_7ScaleInELSS_0EEEST_EEEEEENS4_6LayoutINS5_IJSC_SC_SC_EEENS5_IJNSA_ILi0EEESY_SY_EEEEENS5_IJNS4_10UnderscoreES11_S11_EEEEENS4_18SM100_TMA_2SM_LOADENS4_14ComposedLayoutINS4_7SwizzleILi2ELi4ELi3EEENS4_18smem_ptr_flag_bitsILi8EEENSW_INS5_IJNSA_ILi8EEESG_EEENS5_IJSG_SC_EEEEEEEvNS4_8identityES14_S1E_vS1F_EENS_8epilogue10collective18CollectiveEpilogueINS1H_23Sm100TmaWarpSpecializedILi2ELi2ELi32ELb0ELb0EEEJNS5_IJSG_SF_SG_EEENS5_IJNSW_ISG_SC_EENSW_INS5_IJNSA_ILi32EEESB_EEENS5_IJSC_SG_EEEEEEEESI_SJ_SI_SJ_NS1H_6fusion15FusionCallbacksIS1L_NS1T_13LinCombEltActINS1H_6thread4ReLuESI_fSI_fLNS_15FloatRoundStyleE2EEES1M_S1S_JEEENS4_5SM1004TMEM4LOAD26SM100_TMEM_LOAD_32dp32b32xENS4_13SM90_TMA_LOADENS15_INS16_ILi1ELi4ELi3EEES19_NSW_INS5_IJS1A_S1O_EEENS5_IJS1O_SC_EEEEEEENS4_39AutoVectorizingCopyWithAssumedAlignmentILi128EEENS4_14SM90_TMA_STOREES2A_S2C_S2C_EEEvvEEEEvNT_6ParamsE)
        /*0008*/ 	.word	0x00000078


	//----- nvinfo : EIATTR_FRAME_SIZE
	.align		4
.L_19:
        /*000c*/ 	.byte	0x04, 0x11
        /*000e*/ 	.short	(.L_21 - .L_20)
	.align		4
.L_20:
        /*0010*/ 	.word	index@($__internal_2_$__cuda_sm10x_tcgen05_guardrail_trap_unallocated_columns_being_dealloced)
        /*0014*/ 	.word	0x00000000


	//----- nvinfo : EIATTR_FRAME_SIZE
	.align		4
.L_21:
        /*0018*/ 	.byte	0x04, 0x11
        /*001a*/ 	.short	(.L_23 - .L_22)
	.align		4
.L_22:
        /*001c*/ 	.word	index@($__internal_1_$__cuda_sm10x_tcgen05_guardrail_trap_phase_invalid_during_alloc)
        /*0020*/ 	.word	0x00000000


	//----- nvinfo : EIATTR_FRAME_SIZE
	.align		4
.L_23:
        /*0024*/ 	.byte	0x04, 0x11
        /*0026*/ 	.short	(.L_25 - .L_24)
	.align		4
.L_24:
        /*0028*/ 	.word	index@($__internal_0_$__cuda_sm10x_tcgen05_guardrail_trap_col_being_dealloced_not_returned_by_alloc)
        /*002c*/ 	.word	0x00000000


	//----- nvinfo : EIATTR_FRAME_SIZE
	.align		4
.L_25:
        /*0030*/ 	.byte	0x04, 0x11
        /*0032*/ 	.short	(.L_27 - .L_26)
	.align		4
.L_26:
        /*0034*/ 	.word	index@(_ZN7cutlass13device_kernelINS_4gemm6kernel13GemmUniversalIN4cute5tupleIJiiiiEEENS1_10collective13CollectiveMmaINS1_35MainloopSm100TmaUmmaWarpSpecializedILi26ELi2ELi4ENS5_IJNS4_1CILi2EEENSA_ILi1EEESC_EEEEENS5_IJNSA_ILi128EEESF_NSA_ILi64EEEEEENS_12float_e4m3_tENS5_IJlSC_lEEESI_SJ_NS4_8TiledMMAINS4_8MMA_AtomIJNS4_10MMA_TraitsINS4_25SM100_MMA_F8F6F4_2x1SM_SSEJSI_SI_fSF_SF_NS4_17integral_constantINS4_4UMMA5MajorELSQ_0EEESR_NSO_INSP_7ScaleInELSS_0EEEST_EEEEEENS4_6LayoutINS5_IJSC_SC_SC_EEENS5_IJNSA_ILi0EEESY_SY_EEEEENS5_IJNS4_10UnderscoreES11_S11_EEEEENS4_18SM100_TMA_2SM_LOADENS4_14ComposedLayoutINS4_7SwizzleILi2ELi4ELi3EEENS4_18smem_ptr_flag_bitsILi8EEENSW_INS5_IJNSA_ILi8EEESG_EEENS5_IJSG_SC_EEEEEEEvNS4_8identityES14_S1E_vS1F_EENS_8epilogue10collective18CollectiveEpilogueINS1H_23Sm100TmaWarpSpecializedILi2ELi2ELi32ELb0ELb0EEEJNS5_IJSG_SF_SG_EEENS5_IJNSW_ISG_SC_EENSW_INS5_IJNSA_ILi32EEESB_EEENS5_IJSC_SG_EEEEEEEESI_SJ_SI_SJ_NS1H_6fusion15FusionCallbacksIS1L_NS1T_13LinCombEltActINS1H_6thread4ReLuESI_fSI_fLNS_15FloatRoundStyleE2EEES1M_S1S_JEEENS4_5SM1004TMEM4LOAD26SM100_TMEM_LOAD_32dp32b32xENS4_13SM90_TMA_LOADENS15_INS16_ILi1ELi4ELi3EEES19_NSW_INS5_IJS1A_S1O_EEENS5_IJS1O_SC_EEEEEEENS4_39AutoVectorizingCopyWithAssumedAlignmentILi128EEENS4_14SM90_TMA_STOREES2A_S2C_S2C_EEEvvEEEEvNT_6ParamsE)
        /*0038*/ 	.word	0x00000000


	//----- nvinfo : EIATTR_MIN_STACK_SIZE
	.align		4
.L_27:
        /*003c*/ 	.byte	0x04, 0x12
        /*003e*/ 	.short	(.L_29 - .L_28)
	.align		4
.L_28:
        /*0040*/ 	.word	index@(_ZN7cutlass13device_kernelINS_4gemm6kernel13GemmUniversalIN4cute5tupleIJiiiiEEENS1_10collective13CollectiveMmaINS1_35MainloopSm100TmaUmmaWarpSpecializedILi26ELi2ELi4ENS5_IJNS4_1CILi2EEENSA_ILi1EEESC_EEEEENS5_IJNSA_ILi128EEESF_NSA_ILi64EEEEEENS_12float_e4m3_tENS5_IJlSC_lEEESI_SJ_NS4_8TiledMMAINS4_8MMA_AtomIJNS4_10MMA_TraitsINS4_25SM100_MMA_F8F6F4_2x1SM_SSEJSI_SI_fSF_SF_NS4_17integral_constantINS4_4UMMA5MajorELSQ_0EEESR_NSO_INSP_7ScaleInELSS_0EEEST_EEEEEENS4_6LayoutINS5_IJSC_SC_SC_EEENS5_IJNSA_ILi0EEESY_SY_EEEEENS5_IJNS4_10UnderscoreES11_S11_EEEEENS4_18SM100_TMA_2SM_LOADENS4_14ComposedLayoutINS4_7SwizzleILi2ELi4ELi3EEENS4_18smem_ptr_flag_bitsILi8EEENSW_INS5_IJNSA_ILi8EEESG_EEENS5_IJSG_SC_EEEEEEEvNS4_8identityES14_S1E_vS1F_EENS_8epilogue10collective18CollectiveEpilogueINS1H_23Sm100TmaWarpSpecializedILi2ELi2ELi32ELb0ELb0EEEJNS5_IJSG_SF_SG_EEENS5_IJNSW_ISG_SC_EENSW_INS5_IJNSA_ILi32EEESB_EEENS5_IJSC_SG_EEEEEEEESI_SJ_SI_SJ_NS1H_6fusion15FusionCallbacksIS1L_NS1T_13LinCombEltActINS1H_6thread4ReLuESI_fSI_fLNS_15FloatRoundStyleE2EEES1M_S1S_JEEENS4_5SM1004TMEM4LOAD26SM100_TMEM_LOAD_32dp32b32xENS4_13SM90_TMA_LOADENS15_INS16_ILi1ELi4ELi3EEES19_NSW_INS5_IJS1A_S1O_EEENS5_IJS1O_SC_EEEEEEENS4_39AutoVectorizingCopyWithAssumedAlignmentILi128EEENS4_14SM90_TMA_STOREES2A_S2C_S2C_EEEvvEEEEvNT_6ParamsE)
        /*0044*/ 	.word	0x00000000
.L_29:


//--------------------- .nv.compat                --------------------------
	.section	.nv.compat,"",@"SHT_CUDA_COMPAT_INFO"
	.align	4
        /*0000*/ 	.byte	0x02, 0x09, 0x01, 0x00, 0x02, 0x02, 0x02, 0x00, 0x02, 0x05, 0x05, 0x00, 0x03, 0x07, 0x01, 0x01
        /*0010*/ 	.byte	0x02, 0x03, 0x01, 0x00, 0x02, 0x06, 0x01, 0x00, 0x04, 0x0b, 0x08, 0x00, 0x09, 0x00, 0x00, 0x00
        /*0020*/ 	.byte	0x00, 0x00, 0x00, 0x00


//--------------------- .nv.info._ZN7cutlass13device_kernelINS_4gemm6kernel13GemmUniversalIN4cute5tupleIJiiiiEEENS1_10collective13CollectiveMmaINS1_35MainloopSm100TmaUmmaWarpSpecializedILi26ELi2ELi4ENS5_IJNS4_1CILi2EEENSA_ILi1EEESC_EEEEENS5_IJNSA_ILi128EEESF_NSA_ILi64EEEEEENS_12float_e4m3_tENS5_IJlSC_lEEESI_SJ_NS4_8TiledMMAINS4_8MMA_AtomIJNS4_10MMA_TraitsINS4_25SM100_MMA_F8F6F4_2x1SM_SSEJSI_SI_fSF_SF_NS4_17integral_constantINS4_4UMMA5MajorELSQ_0EEESR_NSO_INSP_7ScaleInELSS_0EEEST_EEEEEENS4_6LayoutINS5_IJSC_SC_SC_EEENS5_IJNSA_ILi0EEESY_SY_EEEEENS5_IJNS4_10UnderscoreES11_S11_EEEEENS4_18SM100_TMA_2SM_LOADENS4_14ComposedLayoutINS4_7SwizzleILi2ELi4ELi3EEENS4_18smem_ptr_flag_bitsILi8EEENSW_INS5_IJNSA_ILi8EEESG_EEENS5_IJSG_SC_EEEEEEEvNS4_8identityES14_S1E_vS1F_EENS_8epilogue10collective18CollectiveEpilogueINS1H_23Sm100TmaWarpSpecializedILi2ELi2ELi32ELb0ELb0EEEJNS5_IJSG_SF_SG_EEENS5_IJNSW_ISG_SC_EENSW_INS5_IJNSA_ILi32EEESB_EEENS5_IJSC_SG_EEEEEEEESI_SJ_SI_SJ_NS1H_6fusion15FusionCallbacksIS1L_NS1T_13LinCombEltActINS1H_6thread4ReLuESI_fSI_fLNS_15FloatRoundStyleE2EEES1M_S1S_JEEENS4_5SM1004TMEM4LOAD26SM100_TMEM_LOAD_32dp32b32xENS4_13SM90_TMA_LOADENS15_INS16_ILi1ELi4ELi3EEES19_NSW_INS5_IJS1A_S1O_EEENS5_IJS1O_SC_EEEEEEENS4_39AutoVectorizingCopyWithAssumedAlignmentILi128EEENS4_14SM90_TMA_STOREES2A_S2C_S2C_EEEvvEEEEvNT_6ParamsE --------------------------
	.section	.nv.info._ZN7cutlass13device_kernelINS_4gemm6kernel13GemmUniversalIN4cute5tupleIJiiiiEEENS1_10collective13CollectiveMmaINS1_35MainloopSm100TmaUmmaWarpSpecializedILi26ELi2ELi4ENS5_IJNS4_1CILi2EEENSA_ILi1EEESC_EEEEENS5_IJNSA_ILi128EEESF_NSA_ILi64EEEEEENS_12float_e4m3_tENS5_IJlSC_lEEESI_SJ_NS4_8TiledMMAINS4_8MMA_AtomIJNS4_10MMA_TraitsINS4_25SM100_MMA_F8F6F4_2x1SM_SSEJSI_SI_fSF_SF_NS4_17integral_constantINS4_4UMMA5MajorELSQ_0EEESR_NSO_INSP_7ScaleInELSS_0EEEST_EEEEEENS4_6LayoutINS5_IJSC_SC_SC_EEENS5_IJNSA_ILi0EEESY_SY_EEEEENS5_IJNS4_10UnderscoreES11_S11_EEEEENS4_18SM100_TMA_2SM_LOADENS4_14ComposedLayoutINS4_7SwizzleILi2ELi4ELi3EEENS4_18smem_ptr_flag_bitsILi8EEENSW_INS5_IJNSA_ILi8EEESG_EEENS5_IJSG_SC_EEEEEEEvNS4_8identityES14_S1E_vS1F_EENS_8epilogue10collective18CollectiveEpilogueINS1H_23Sm100TmaWarpSpecializedILi2ELi2ELi32ELb0ELb0EEEJNS5_IJSG_SF_SG_EEENS5_IJNSW_ISG_SC_EENSW_INS5_IJNSA_ILi32EEESB_EEENS5_IJSC_SG_EEEEEEEESI_SJ_SI_SJ_NS1H_6fusion15FusionCallbacksIS1L_NS1T_13LinCombEltActINS1H_6thread4ReLuESI_fSI_fLNS_15FloatRoundStyleE2EEES1M_S1S_JEEENS4_5SM1004TMEM4LOAD26SM100_TMEM_LOAD_32dp32b32xENS4_13SM90_TMA_LOADENS15_INS16_ILi1ELi4ELi3EEES19_NSW_INS5_IJS1A_S1O_EEENS5_IJS1O_SC_EEEEEEENS4_39AutoVectorizingCopyWithAssumedAlignmentILi128EEENS4_14SM90_TMA_STOREES2A_S2C_S2C_EEEvvEEEEvNT_6ParamsE,"",@"SHT_CUDA_INFO"
	.sectionflags	@""
	.align	4


	//----- nvinfo : EIATTR_CUDA_API_VERSION
	.align		4
        /*0000*/ 	.byte	0x04, 0x37
        /*0002*/ 	.short	(.L_31 - .L_30)
.L_30:
        /*0004*/ 	.word	0x00000082


	//----- nvinfo : EIATTR_KPARAM_INFO
	.align		4
.L_31:
        /*0008*/ 	.byte	0x04, 0x17
        /*000a*/ 	.short	(.L_33 - .L_32)
.L_32:
        /*000c*/ 	.word	0x00000000
        /*0010*/ 	.short	0x0000
        /*0012*/ 	.short	0x0000
        /*0014*/ 	.byte	0x00, 0xf0, 0x01, 0x20


	//----- nvinfo : EIATTR_AT_ENTRY_FRAGMENTS
	.align		4
.L_33:
        /*0018*/ 	.byte	0x04, 0x4f
        /*001a*/ 	.short	(.L_35 - .L_34)


	//   ....[0]....
.L_34:
        /*001c*/ 	.word	0x00000007


	//----- nvinfo : EIATTR_RESERVED_SMEM_USED
	.align		4
.L_35:
        /*0020*/ 	.byte	0x01, 0x41
	.zero		2


	//----- nvinfo : EIATTR_SPARSE_MMA_MASK
	.align		4
        /*0024*/ 	.byte	0x03, 0x50
        /*0026*/ 	.short	0x0000


	//----- nvinfo : EIATTR_TCGEN05_2CTA_USED
	.align		4
        /*0028*/ 	.byte	0x01, 0x52
	.zero		2


	//----- nvinfo : EIATTR_MAXREG_COUNT
	.align		4
        /*002c*/ 	.byte	0x03, 0x1b
        /*002e*/ 	.short	0x00ff


	//----- nvinfo : EIATTR_NUM_BARRIERS
	.align		4
        /*0030*/ 	.byte	0x02, 0x4c
        /*0032*/ 	.byte	0x07
	.zero		1


	//----- nvinfo : EIATTR_EXTERNS
	.align		4
        /*0034*/ 	.byte	0x04, 0x0f
        /*0036*/ 	.short	(.L_37 - .L_36)


	//   ....[0]....
	.align		4
.L_36:
        /*0038*/ 	.word	index@(__assertfail)


	//----- nvinfo : EIATTR_MERCURY_ISA_VERSION
	.align		4
.L_37:
        /*003c*/ 	.byte	0x03, 0x5f
        /*003e*/ 	.short	0x0101


	//----- nvinfo : EIATTR_INT_WARP_WIDE_INSTR_OFFSETS
	.align		4
        /*0040*/ 	.byte	0x04, 0x31
        /*0042*/ 	.short	(.L_39 - .L_38)


	//   ....[0]....
.L_38:
        /*0044*/ 	.word	0x00000f90


	//   ....[1]....
        /*0048*/ 	.word	0x00001030


	//   ....[2]....
        /*004c*/ 	.word	0x00002340


	//   ....[3]....
        /*0050*/ 	.word	0x00004d90


	//   ....[4]....
        /*0054*/ 	.word	0x00004dc0


	//   ....[5]....
        /*0058*/ 	.word	0x00004e10


	//   ....[6]....
        /*005c*/ 	.word	0x00005720


	//   ....[7]....
        /*0060*/ 	.word	0x00005740


	//   ....[8]....
        /*0064*/ 	.word	0x00005810


	//   ....[9]....
        /*0068*/ 	.word	0x000059d0


	//   ....[10]....
        /*006c*/ 	.word	0x000059e0


	//   ....[11]....
        /*0070*/ 	.word	0x00005b70


	//----- nvinfo : EIATTR_COOP_GROUP_MASK_REGIDS
	.align		4
.L_39:
        /*0074*/ 	.byte	0x04, 0x29
        /*0076*/ 	.short	(.L_41 - .L_40)


	//   ....[0]....
.L_40:
        /*0078*/ 	.word	0xffffffff


	//   ....[1]....
        /*007c*/ 	.word	0xffffffff


	//   ....[2]....
        /*0080*/ 	.word	0xffffffff


	//   ....[3]....
        /*0084*/ 	.word	0xffffffff


	//   ....[4]....
        /*0088*/ 	.word	0xffffffff


	//   ....[5]....
        /*008c*/ 	.word	0xffffffff


	//   ....[6]....
        /*0090*/ 	.word	0xffffffff


	//   ....[7]....
        /*0094*/ 	.word	0xffffffff


	//   ....[8]....
        /*0098*/ 	.word	0xffffffff


	//   ....[9]....
        /*009c*/ 	.word	0xffffffff


	//   ....[10]....
        /*00a0*/ 	.word	0xffffffff


	//   ....[11]....
        /*00a4*/ 	.word	0xffffffff


	//   ....[12]....
        /*00a8*/ 	.word	0xffffffff


	//   ....[13]....
        /*00ac*/ 	.word	0xffffffff


	//----- nvinfo : EIATTR_COOP_GROUP_INSTR_OFFSETS
	.align		4
.L_41:
        /*00b0*/ 	.byte	0x04, 0x28
        /*00b2*/ 	.short	(.L_43 - .L_42)


	//   ....[0]....
.L_42:
        /*00b4*/ 	.word	0x000000c0


	//   ....[1]....
        /*00b8*/ 	.word	0x000004d0


	//   ....[2]....
        /*00bc*/ 	.word	0x00000940


	//   ....[3]....
        /*00c0*/ 	.word	0x00000a90


	//   ....[4]....
        /*00c4*/ 	.word	0x00000b80


	//   ....[5]....
        /*00c8*/ 	.word	0x00000ce0


	//   ....[6]....
        /*00cc*/ 	.word	0x00000e70


	//   ....[7]....
        /*00d0*/ 	.word	0x000010b0


	//   ....[8]....
        /*00d4*/ 	.word	0x00002220


	//   ....[9]....
        /*00d8*/ 	.word	0x00003c60


	//   ....[10]....
        /*00dc*/ 	.word	0x00004130


	//   ....[11]....
        /*00e0*/ 	.word	0x00004160


	//   ....[12]....
        /*00e4*/ 	.word	0x00004ca0


	//   ....[13]....
        /*00e8*/ 	.word	0x00004eb0


	//----- nvinfo : EIATTR_VRC_CTA_INIT_COUNT
	.align		4
.L_43:
        /*00ec*/ 	.byte	0x02, 0x4a
        /*00ee*/ 	.byte	0x80
	.zero		1


	//----- nvinfo : EIATTR_SYSCALL_OFFSETS
	.align		4
        /*00f0*/ 	.byte	0x04, 0x46
        /*00f2*/ 	.short	(.L_45 - .L_44)


	//   ....[0]....
.L_44:
        /*00f4*/ 	.word	0x000065d0


	//   ....[1]....
        /*00f8*/ 	.word	0x00006710


	//   ....[2]....
        /*00fc*/ 	.word	0x00006f60


	//   ....[3]....
        /*0100*/ 	.word	0x00007d40


	//----- nvinfo : EIATTR_MBARRIER_INSTR_OFFSETS
	.align		4
.L_45:
        /*0104*/ 	.byte	0x04, 0x39
        /*0106*/ 	.short	(.L_47 - .L_46)


	//   ....[0]....
.L_46:
        /*0108*/ 	.word	0x000005e0
        /*010c*/ 	.word	0x000000ff
        /*0110*/ 	.word	0x00000000
        /*0114*/ 	.short	0x0100
        /*0116*/ 	.byte	0x08
	.zero		1


	//   ....[1]....
        /*0118*/ 	.word	0x000005f0
        /*011c*/ 	.word	0x000000ff
        /*0120*/ 	.word	0x000000d0
        /*0124*/ 	.short	0x0100
        /*0126*/ 	.byte	0x08
	.zero		1


	//   ....[2]....
        /*0128*/ 	.word	0x00000600
        /*012c*/ 	.word	0x000000ff
        /*0130*/ 	.word	0x00000008
        /*0134*/ 	.short	0x0100
        /*0136*/ 	.byte	0x08
	.zero		1


	//   ....[3]....
        /*0138*/ 	.word	0x00000610
        /*013c*/ 	.word	0x000000ff
        /*0140*/ 	.word	0x000000d8
        /*0144*/ 	.short	0x0100
        /*0146*/ 	.byte	0x08
	.zero		1


	//   ....[4]....
        /*0148*/ 	.word	0x00000620
        /*014c*/ 	.word	0x000000ff
        /*0150*/ 	.word	0x00000010
        /*0154*/ 	.short	0x0100
        /*0156*/ 	.byte	0x08
	.zero		1


	//   ....[5]....
        /*0158*/ 	.word	0x00000630
        /*015c*/ 	.word	0x000000ff
        /*0160*/ 	.word	0x000000e0
        /*0164*/ 	.short	0x0100
        /*0166*/ 	.byte	0x08
	.zero		1


	//   ....[6]....
        /*0168*/ 	.word	0x00000640
        /*016c*/ 	.word	0x000000ff
        /*0170*/ 	.word	0x00000018
        /*0174*/ 	.short	0x0100
        /*0176*/ 	.byte	0x08
	.zero		1


	//   ....[7]....
        /*0178*/ 	.word	0x00000650
        /*017c*/ 	.word	0x000000ff
        /*0180*/ 	.word	0x000000e8
        /*0184*/ 	.short	0x0100
        /*0186*/ 	.byte	0x08
	.zero		1


	//   ....[8]....
        /*0188*/ 	.word	0x00000660
        /*018c*/ 	.word	0x000000ff
        /*0190*/ 	.word	0x00000020
        /*0194*/ 	.short	0x0100
        /*0196*/ 	.byte	0x08
	.zero		1


	//   ....[9]....
        /*0198*/ 	.word	0x00000670
        /*019c*/ 	.word	0x000000ff
        /*01a0*/ 	.word	0x000000f0
        /*01a4*/ 	.short	0x0100
        /*01a6*/ 	.byte	0x08
	.zero		1


	//   ....[10]....
        /*01a8*/ 	.word	0x00000680
        /*01ac*/ 	.word	0x000000ff
        /*01b0*/ 	.word	0x00000028
        /*01b4*/ 	.short	0x0100
        /*01b6*/ 	.byte	0x08
	.zero		1


	//   ....[11]....
        /*01b8*/ 	.word	0x00000690
        /*01bc*/ 	.word	0x000000ff
        /*01c0*/ 	.word	0x000000f8
        /*01c4*/ 	.short	0x0100
        /*01c6*/ 	.byte	0x08
	.zero		1


	//   ....[12]....
        /*01c8*/ 	.word	0x000006a0
        /*01cc*/ 	.word	0x000000ff
        /*01d0*/ 	.word	0x00000030
        /*01d4*/ 	.short	0x0100
        /*01d6*/ 	.byte	0x08
	.zero		1


	//   ....[13]....
        /*01d8*/ 	.word	0x000006b0
        /*01dc*/ 	.word	0x000000ff
        /*01e0*/ 	.word	0x00000100
        /*01e4*/ 	.short	0x0100
        /*01e6*/ 	.byte	0x08
	.zero		1


	//   ....[14]....
        /*01e8*/ 	.word	0x000006c0
        /*01ec*/ 	.word	0x000000ff
        /*01f0*/ 	.word	0x00000038
        /*01f4*/ 	.short	0x0100
        /*01f6*/ 	.byte	0x08
	.zero		1


	//   ....[15]....
        /*01f8*/ 	.word	0x000006d0
        /*01fc*/ 	.word	0x000000ff
        /*0200*/ 	.word	0x00000108
        /*0204*/ 	.short	0x0100
        /*0206*/ 	.byte	0x08
	.zero		1


	//   ....[16]....
        /*0208*/ 	.word	0x000006e0
        /*020c*/ 	.word	0x000000ff
        /*0210*/ 	.word	0x00000040
        /*0214*/ 	.short	0x0100
        /*0216*/ 	.byte	0x08
	.zero		1


	//   ....[17]....
        /*0218*/ 	.word	0x000006f0
        /*021c*/ 	.word	0x000000ff
        /*0220*/ 	.word	0x00000110
        /*0224*/ 	.short	0x0100
        /*0226*/ 	.byte	0x08
	.zero		1


	//   ....[18]....
        /*0228*/ 	.word	0x00000700
        /*022c*/ 	.word	0x000000ff
        /*0230*/ 	.word	0x00000048
        /*0234*/ 	.short	0x0100
        /*0236*/ 	.byte	0x08
	.zero		1


	//   ....[19]....
        /*0238*/ 	.word	0x00000710
        /*023c*/ 	.word	0x000000ff
        /*0240*/ 	.word	0x00000118
        /*0244*/ 	.short	0x0100
        /*0246*/ 	.byte	0x08
	.zero		1


	//   ....[20]....
        /*0248*/ 	.word	0x00000720
        /*024c*/ 	.word	0x000000ff
        /*0250*/ 	.word	0x00000050
        /*0254*/ 	.short	0x0100
        /*0256*/ 	.byte	0x08
	.zero		1


	//   ....[21]....
        /*0258*/ 	.word	0x00000730
        /*025c*/ 	.word	0x000000ff
        /*0260*/ 	.word	0x00000120
        /*0264*/ 	.short	0x0100
        /*0266*/ 	.byte	0x08
	.zero		1


	//   ....[22]....
        /*0268*/ 	.word	0x00000740
        /*026c*/ 	.word	0x000000ff
        /*0270*/ 	.word	0x00000058
        /*0274*/ 	.short	0x0100
        /*0276*/ 	.byte	0x08
	.zero		1


	//   ....[23]....
        /*0278*/ 	.word	0x00000750
        /*027c*/ 	.word	0x000000ff
        /*0280*/ 	.word	0x00000128
        /*0284*/ 	.short	0x0100
        /*0286*/ 	.byte	0x08
	.zero		1


	//   ....[24]....
        /*0288*/ 	.word	0x00000760
        /*028c*/ 	.word	0x000000ff
        /*0290*/ 	.word	0x00000060
        /*0294*/ 	.short	0x0100
        /*0296*/ 	.byte	0x08
	.zero		1


	//   ....[25]....
        /*0298*/ 	.word	0x00000770
        /*029c*/ 	.word	0x000000ff
        /*02a0*/ 	.word	0x00000130
        /*02a4*/ 	.short	0x0100
        /*02a6*/ 	.byte	0x08
	.zero		1


	//   ....[26]....
        /*02a8*/ 	.word	0x00000780
        /*02ac*/ 	.word	0x000000ff
        /*02b0*/ 	.word	0x00000068
        /*02b4*/ 	.short	0x0100
        /*02b6*/ 	.byte	0x08
	.zero		1


	//   ....[27]....
        /*02b8*/ 	.word	0x00000790
        /*02bc*/ 	.word	0x000000ff
        /*02c0*/ 	.word	0x00000138
        /*02c4*/ 	.short	0x0100
        /*02c6*/ 	.byte	0x08
	.zero		1


	//   ....[28]....
        /*02c8*/ 	.word	0x000007a0
        /*02cc*/ 	.word	0x000000ff
        /*02d0*/ 	.word	0x00000070
        /*02d4*/ 	.short	0x0100
        /*02d6*/ 	.byte	0x08
	.zero		1


	//   ....[29]....
        /*02d8*/ 	.word	0x000007b0
        /*02dc*/ 	.word	0x000000ff
        /*02e0*/ 	.word	0x00000140
        /*02e4*/ 	.short	0x0100
        /*02e6*/ 	.byte	0x08
	.zero		1


	//   ....[30]....
        /*02e8*/ 	.word	0x000007c0
        /*02ec*/ 	.word	0x000000ff
        /*02f0*/ 	.word	0x00000078
        /*02f4*/ 	.short	0x0100
        /*02f6*/ 	.byte	0x08
	.zero		1


	//   ....[31]....
        /*02f8*/ 	.word	0x000007d0
        /*02fc*/ 	.word	0x000000ff
        /*0300*/ 	.word	0x00000148
        /*0304*/ 	.short	0x0100
        /*0306*/ 	.byte	0x08
	.zero		1


	//   ....[32]....
        /*0308*/ 	.word	0x000007e0
        /*030c*/ 	.word	0x000000ff
        /*0310*/ 	.word	0x00000080
        /*0314*/ 	.short	0x0100
        /*0316*/ 	.byte	0x08
	.zero		1


	//   ....[33]....
        /*0318*/ 	.word	0x000007f0
        /*031c*/ 	.word	0x000000ff
        /*0320*/ 	.word	0x00000150
        /*0324*/ 	.short	0x0100
        /*0326*/ 	.byte	0x08
	.zero		1


	//   ....[34]....
        /*0328*/ 	.word	0x00000800
        /*032c*/ 	.word	0x000000ff
        /*0330*/ 	.word	0x00000088
        /*0334*/ 	.short	0x0100
        /*0336*/ 	.byte	0x08
	.zero		1


	//   ....[35]....
        /*0338*/ 	.word	0x00000810
        /*033c*/ 	.word	0x000000ff
        /*0340*/ 	.word	0x00000158
        /*0344*/ 	.short	0x0100
        /*0346*/ 	.byte	0x08
	.zero		1


	//   ....[36]....
        /*0348*/ 	.word	0x00000820
        /*034c*/ 	.word	0x000000ff
        /*0350*/ 	.word	0x00000090
        /*0354*/ 	.short	0x0100
        /*0356*/ 	.byte	0x08
	.zero		1


	//   ....[37]....
        /*0358*/ 	.word	0x00000830
        /*035c*/ 	.word	0x000000ff
        /*0360*/ 	.word	0x00000160
        /*0364*/ 	.short	0x0100
        /*0366*/ 	.byte	0x08
	.zero		1


	//   ....[38]....
        /*0368*/ 	.word	0x00000840
        /*036c*/ 	.word	0x000000ff
        /*0370*/ 	.word	0x00000098
        /*0374*/ 	.short	0x0100
        /*0376*/ 	.byte	0x08
	.zero		1


	//   ....[39]....
        /*0378*/ 	.word	0x00000850
        /*037c*/ 	.word	0x000000ff
        /*0380*/ 	.word	0x00000168
        /*0384*/ 	.short	0x0100
        /*0386*/ 	.byte	0x08
	.zero		1


	//   ....[40]....
        /*0388*/ 	.word	0x00000860
        /*038c*/ 	.word	0x000000ff
        /*0390*/ 	.word	0x000000a0
        /*0394*/ 	.short	0x0100
        /*0396*/ 	.byte	0x08
	.zero		1


	//   ....[41]....
        /*0398*/ 	.word	0x00000870
        /*039c*/ 	.word	0x000000ff
        /*03a0*/ 	.word	0x00000170
        /*03a4*/ 	.short	0x0100
        /*03a6*/ 	.byte	0x08
	.zero		1


	//   ....[42]....
        /*03a8*/ 	.word	0x00000880
        /*03ac*/ 	.word	0x000000ff
        /*03b0*/ 	.word	0x000000a8
        /*03b4*/ 	.short	0x0100
        /*03b6*/ 	.byte	0x08
	.zero		1


	//   ....[43]....
        /*03b8*/ 	.word	0x00000890
        /*03bc*/ 	.word	0x000000ff
        /*03c0*/ 	.word	0x00000178
        /*03c4*/ 	.short	0x0100
        /*03c6*/ 	.byte	0x08
	.zero		1


	//   ....[44]....
        /*03c8*/ 	.word	0x000008a0
        /*03cc*/ 	.word	0x000000ff
        /*03d0*/ 	.word	0x000000b0
        /*03d4*/ 	.short	0x0100
        /*03d6*/ 	.byte	0x08
	.zero		1


	//   ....[45]....
        /*03d8*/ 	.word	0x000008b0
        /*03dc*/ 	.word	0x000000ff
        /*03e0*/ 	.word	0x00000180
        /*03e4*/ 	.short	0x0100
        /*03e6*/ 	.byte	0x08
	.zero		1


	//   ....[46]....
        /*03e8*/ 	.word	0x000008c0
        /*03ec*/ 	.word	0x000000ff
        /*03f0*/ 	.word	0x000000b8
        /*03f4*/ 	.short	0x0100
        /*03f6*/ 	.byte	0x08
	.zero		1


	//   ....[47]....
        /*03f8*/ 	.word	0x000008d0
        /*03fc*/ 	.word	0x000000ff
        /*0400*/ 	.word	0x00000188
        /*0404*/ 	.short	0x0100
        /*0406*/ 	.byte	0x08
	.zero		1


	//   ....[48]....
        /*0408*/ 	.word	0x000008e0
        /*040c*/ 	.word	0x000000ff
        /*0410*/ 	.word	0x000000c0
        /*0414*/ 	.short	0x0100
        /*0416*/ 	.byte	0x08
	.zero		1


	//   ....[49]....
        /*0418*/ 	.word	0x000008f0
        /*041c*/ 	.word	0x000000ff
        /*0420*/ 	.word	0x00000190
        /*0424*/ 	.short	0x0100
        /*0426*/ 	.byte	0x08
	.zero		1


	//   ....[50]....
        /*0428*/ 	.word	0x00000900
        /*042c*/ 	.word	0x000000ff
        /*0430*/ 	.word	0x000000c8
        /*0434*/ 	.short	0x0100
        /*0436*/ 	.byte	0x08
	.zero		1


	//   ....[51]....
        /*0438*/ 	.word	0x00000910
        /*043c*/ 	.word	0x000000ff
        /*0440*/ 	.word	0x00000198
        /*0444*/ 	.short	0x0100
        /*0446*/ 	.byte	0x08
	.zero		1


	//   ....[52]....
        /*0448*/ 	.word	0x00000a40
        /*044c*/ 	.word	0x000000ff
        /*0450*/ 	.word	0x000001a0
        /*0454*/ 	.short	0x0100
        /*0456*/ 	.byte	0x09
	.zero		1


	//   ....[53]....
        /*0458*/ 	.word	0x00000a50
        /*045c*/ 	.word	0x000000ff
        /*0460*/ 	.word	0x000001b0
        /*0464*/ 	.short	0x0100
        /*0466*/ 	.byte	0x09
	.zero		1


	//   ....[54]....
        /*0468*/ 	.word	0x00000a60
        /*046c*/ 	.word	0x000000ff
        /*0470*/ 	.word	0x000001a8
        /*0474*/ 	.short	0x0100
        /*0476*/ 	.byte	0x09
	.zero		1


	//   ....[55]....
        /*0478*/ 	.word	0x00000a70
        /*047c*/ 	.word	0x000000ff
        /*0480*/ 	.word	0x000001b8
        /*0484*/ 	.short	0x0100
        /*0486*/ 	.byte	0x09
	.zero		1


	//   ....[56]....
        /*0488*/ 	.word	0x00000b50
        /*048c*/ 	.word	0x000000ff
        /*0490*/ 	.word	0x000001c0
        /*0494*/ 	.short	0x0100
        /*0496*/ 	.byte	0x08
	.zero		1


	//   ....[57]....
        /*0498*/ 	.word	0x00000b60
        /*049c*/ 	.word	0x000000ff
        /*04a0*/ 	.word	0x000001c8
        /*04a4*/ 	.short	0x0100
        /*04a6*/ 	.byte	0x08
	.zero		1


	//   ....[58]....
        /*04a8*/ 	.word	0x00000c90
        /*04ac*/ 	.word	0x000000ff
        /*04b0*/ 	.word	0x000001d0
        /*04b4*/ 	.short	0x0100
        /*04b6*/ 	.byte	0x08
	.zero		1


	//   ....[59]....
        /*04b8*/ 	.word	0x00000ca0
        /*04bc*/ 	.word	0x000000ff
        /*04c0*/ 	.word	0x000001e0
        /*04c4*/ 	.short	0x0100
        /*04c6*/ 	.byte	0x08
	.zero		1


	//   ....[60]....
        /*04c8*/ 	.word	0x00000cb0
        /*04cc*/ 	.word	0x000000ff
        /*04d0*/ 	.word	0x000001d8
        /*04d4*/ 	.short	0x0100
        /*04d6*/ 	.byte	0x08
	.zero		1


	//   ....[61]....
        /*04d8*/ 	.word	0x00000cc0
        /*04dc*/ 	.word	0x000000ff
        /*04e0*/ 	.word	0x000001e8
        /*04e4*/ 	.short	0x0100
        /*04e6*/ 	.byte	0x08
	.zero		1


	//   ....[62]....
        /*04e8*/ 	.word	0x00000de0
        /*04ec*/ 	.word	0x000000ff
        /*04f0*/ 	.word	0x000001f0
        /*04f4*/ 	.short	0x0100
        /*04f6*/ 	.byte	0x09
	.zero		1


	//   ....[63]....
        /*04f8*/ 	.word	0x00000df0
        /*04fc*/ 	.word	0x000000ff
        /*0500*/ 	.word	0x00000210
        /*0504*/ 	.short	0x0100
        /*0506*/ 	.byte	0x09
	.zero		1


	//   ....[64]....
        /*0508*/ 	.word	0x00000e00
        /*050c*/ 	.word	0x000000ff
        /*0510*/ 	.word	0x000001f8
        /*0514*/ 	.short	0x0100
        /*0516*/ 	.byte	0x09
	.zero		1


	//   ....[65]....
        /*0518*/ 	.word	0x00000e10
        /*051c*/ 	.word	0x000000ff
        /*0520*/ 	.word	0x00000218
        /*0524*/ 	.short	0x0100
        /*0526*/ 	.byte	0x09
	.zero		1


	//   ....[66]....
        /*0528*/ 	.word	0x00000e20
        /*052c*/ 	.word	0x000000ff
        /*0530*/ 	.word	0x00000200
        /*0534*/ 	.short	0x0100
        /*0536*/ 	.byte	0x09
	.zero		1


	//   ....[67]....
        /*0538*/ 	.word	0x00000e30
        /*053c*/ 	.word	0x000000ff
        /*0540*/ 	.word	0x00000220
        /*0544*/ 	.short	0x0100
        /*0546*/ 	.byte	0x09
	.zero		1


	//   ....[68]....
        /*0548*/ 	.word	0x00000e40
        /*054c*/ 	.word	0x000000ff
        /*0550*/ 	.word	0x00000208
        /*0554*/ 	.short	0x0100
        /*0556*/ 	.byte	0x09
	.zero		1


	//   ....[69]....
        /*0558*/ 	.word	0x00000e50
        /*055c*/ 	.word	0x000000ff
        /*0560*/ 	.word	0x00000228
        /*0564*/ 	.short	0x0100
        /*0566*/ 	.byte	0x09
	.zero		1


	//   ....[70]....
        /*0568*/ 	.word	0x00000f40
        /*056c*/ 	.word	0x000000ff
        /*0570*/ 	.word	0x00000230
        /*0574*/ 	.short	0x0100
        /*0576*/ 	.byte	0x08
	.zero		1


	//   ....[71]....
        /*0578*/ 	.word	0x00000f50
        /*057c*/ 	.word	0x000000ff
        /*0580*/ 	.word	0x00000240
        /*0584*/ 	.short	0x0100
        /*0586*/ 	.byte	0x08
	.zero		1


	//   ....[72]....
        /*0588*/ 	.word	0x00000f60
        /*058c*/ 	.word	0x000000ff
        /*0590*/ 	.word	0x00000238
        /*0594*/ 	.short	0x0100
        /*0596*/ 	.byte	0x08
	.zero		1


	//   ....[73]....
        /*0598*/ 	.word	0x00000f70
        /*059c*/ 	.word	0x000000ff
        /*05a0*/ 	.word	0x00000248
        /*05a4*/ 	.short	0x0100
        /*05a6*/ 	.byte	0x08
	.zero		1


	//   ....[74]....
        /*05a8*/ 	.word	0x00001060
        /*05ac*/ 	.word	0x000000ff
        /*05b0*/ 	.word	0x00000250
        /*05b4*/ 	.short	0x0100
        /*05b6*/ 	.byte	0x07
	.zero		1


	//   ....[75]....
        /*05b8*/ 	.word	0x00001a40
        /*05bc*/ 	.word	0x00000002
        /*05c0*/ 	.word	0x00000240
        /*05c4*/ 	.short	0x010a
        /*05c6*/ 	.byte	0xff
	.zero		1


	//   ....[76]....
        /*05c8*/ 	.word	0x00001a70
        /*05cc*/ 	.word	0x00000002
        /*05d0*/ 	.word	0x00000230
        /*05d4*/ 	.short	0x0101
        /*05d6*/ 	.byte	0xff
	.zero		1


	//   ....[77]....
        /*05d8*/ 	.word	0x00001b40
        /*05dc*/ 	.word	0x000000ff
        /*05e0*/ 	.word	0x000000d0
        /*05e4*/ 	.short	0x010a
        /*05e6*/ 	.byte	0x08
	.zero		1


	//   ....[78]....
        /*05e8*/ 	.word	0x00001c30
        /*05ec*/ 	.word	0x000000ff
        /*05f0*/ 	.word	0x000000d0
        /*05f4*/ 	.short	0x010a
        /*05f6*/ 	.byte	0x21
	.zero		1


	//   ....[79]....
        /*05f8*/ 	.word	0x00001df0
        /*05fc*/ 	.word	0x000000ff
        /*0600*/ 	.word	0x000000d0
        /*0604*/ 	.short	0x010a
        /*0606*/ 	.byte	0x08
	.zero		1


	//   ....[80]....
        /*0608*/ 	.word	0x00001ef0
        /*060c*/ 	.word	0x000000ff
        /*0610*/ 	.word	0x000001c8
        /*0614*/ 	.short	0x0101
        /*0616*/ 	.byte	0x06
	.zero		1


	//   ....[81]....
        /*0618*/ 	.word	0x00001f00
        /*061c*/ 	.word	0x000000ff
        /*0620*/ 	.word	0x000000d0
        /*0624*/ 	.short	0x010a
        /*0626*/ 	.byte	0x08
	.zero		1


	//   ....[82]....
        /*0628*/ 	.word	0x00001f80
        /*062c*/ 	.word	0x000000ff
        /*0630*/ 	.word	0x000000d0
        /*0634*/ 	.short	0x010a
        /*0636*/ 	.byte	0x11
	.zero		1


	//   ....[83]....
        /*0638*/ 	.word	0x00002110
        /*063c*/ 	.word	0x000000ff
        /*0640*/ 	.word	0x000000d0
        /*0644*/ 	.short	0x010a
        /*0646*/ 	.byte	0x08
	.zero		1


	//   ....[84]....
        /*0648*/ 	.word	0x00002250
        /*064c*/ 	.word	0x00000002
        /*0650*/ 	.word	0x000001d0
        /*0654*/ 	.short	0x010a
        /*0656*/ 	.byte	0xff
	.zero		1


	//   ....[85]....
        /*0658*/ 	.word	0x00002310
        /*065c*/ 	.word	0x00000002
        /*0660*/ 	.word	0x00000000
        /*0664*/ 	.short	0x0101
        /*0666*/ 	.byte	0xff
	.zero		1


	//   ....[86]....
        /*0668*/ 	.word	0x00002870
        /*066c*/ 	.word	0x000000ff
        /*0670*/ 	.word	0x00000000
        /*0674*/ 	.short	0x010a
        /*0676*/ 	.byte	0x04
	.zero		1


	//   ....[87]....
        /*0678*/ 	.word	0x00002900
        /*067c*/ 	.word	0x000000ff
        /*0680*/ 	.word	0x00000000
        /*0684*/ 	.short	0x010a
        /*0686*/ 	.byte	0x04
	.zero		1


	//   ....[88]....
        /*0688*/ 	.word	0x00002990
        /*068c*/ 	.word	0x000000ff
        /*0690*/ 	.word	0x00000000
        /*0694*/ 	.short	0x010a
        /*0696*/ 	.byte	0x04
	.zero		1


	//   ....[89]....
        /*0698*/ 	.word	0x00002a20
        /*069c*/ 	.word	0x000000ff
        /*06a0*/ 	.word	0x00000000
        /*06a4*/ 	.short	0x010a
        /*06a6*/ 	.byte	0x04
	.zero		1


	//   ....[90]....
        /*06a8*/ 	.word	0x00002ab0
        /*06ac*/ 	.word	0x000000ff
        /*06b0*/ 	.word	0x00000000
        /*06b4*/ 	.short	0x010a
        /*06b6*/ 	.byte	0x04
	.zero		1


	//   ....[91]....
        /*06b8*/ 	.word	0x00002b40
        /*06bc*/ 	.word	0x000000ff
        /*06c0*/ 	.word	0x00000000
        /*06c4*/ 	.short	0x010a
        /*06c6*/ 	.byte	0x04
	.zero		1


	//   ....[92]....
        /*06c8*/ 	.word	0x00002bd0
        /*06cc*/ 	.word	0x000000ff
        /*06d0*/ 	.word	0x00000000
        /*06d4*/ 	.short	0x010a
        /*06d6*/ 	.byte	0x04
	.zero		1


	//   ....[93]....
        /*06d8*/ 	.word	0x00002c60
        /*06dc*/ 	.word	0x000000ff
        /*06e0*/ 	.word	0x00000000
        /*06e4*/ 	.short	0x010a
        /*06e6*/ 	.byte	0x04
	.zero		1


	//   ....[94]....
        /*06e8*/ 	.word	0x00002cf0
        /*06ec*/ 	.word	0x000000ff
        /*06f0*/ 	.word	0x00000000
        /*06f4*/ 	.short	0x010a
        /*06f6*/ 	.byte	0x04
	.zero		1


	//   ....[95]....
        /*06f8*/ 	.word	0x00002d80
        /*06fc*/ 	.word	0x000000ff
        /*0700*/ 	.word	0x00000000
        /*0704*/ 	.short	0x010a
        /*0706*/ 	.byte	0x04
	.zero		1


	//   ....[96]....
        /*0708*/ 	.word	0x00002e10
        /*070c*/ 	.word	0x000000ff
        /*0710*/ 	.word	0x00000000
        /*0714*/ 	.short	0x010a
        /*0716*/ 	.byte	0x04
	.zero		1


	//   ....[97]....
        /*0718*/ 	.word	0x00002ea0
        /*071c*/ 	.word	0x000000ff
        /*0720*/ 	.word	0x00000000
        /*0724*/ 	.short	0x010a
        /*0726*/ 	.byte	0x04
	.zero		1


	//   ....[98]....
        /*0728*/ 	.word	0x00002f30
        /*072c*/ 	.word	0x000000ff
        /*0730*/ 	.word	0x00000000
        /*0734*/ 	.short	0x010a
        /*0736*/ 	.byte	0x04
	.zero		1


	//   ....[99]....
        /*0738*/ 	.word	0x00002fc0
        /*073c*/ 	.word	0x000000ff
        /*0740*/ 	.word	0x00000000
        /*0744*/ 	.short	0x010a
        /*0746*/ 	.byte	0x04
	.zero		1


	//   ....[100]....
        /*0748*/ 	.word	0x00003050
        /*074c*/ 	.word	0x000000ff
        /*0750*/ 	.word	0x00000000
        /*0754*/ 	.short	0x010a
        /*0756*/ 	.byte	0x04
	.zero		1


	//   ....[101]....
        /*0758*/ 	.word	0x000030e0
        /*075c*/ 	.word	0x000000ff
        /*0760*/ 	.word	0x00000000
        /*0764*/ 	.short	0x010a
        /*0766*/ 	.byte	0x04
	.zero		1


	//   ....[102]....
        /*0768*/ 	.word	0x00003170
        /*076c*/ 	.word	0x000000ff
        /*0770*/ 	.word	0x00000000
        /*0774*/ 	.short	0x010a
        /*0776*/ 	.byte	0x04
	.zero		1


	//   ....[103]....
        /*0778*/ 	.word	0x00003200
        /*077c*/ 	.word	0x000000ff
        /*0780*/ 	.word	0x00000000
        /*0784*/ 	.short	0x010a
        /*0786*/ 	.byte	0x04
	.zero		1


	//   ....[104]....
        /*0788*/ 	.word	0x00003290
        /*078c*/ 	.word	0x000000ff
        /*0790*/ 	.word	0x00000000
        /*0794*/ 	.short	0x010a
        /*0796*/ 	.byte	0x04
	.zero		1


	//   ....[105]....
        /*0798*/ 	.word	0x00003320
        /*079c*/ 	.word	0x000000ff
        /*07a0*/ 	.word	0x00000000
        /*07a4*/ 	.short	0x010a
        /*07a6*/ 	.byte	0x04
	.zero		1


	//   ....[106]....
        /*07a8*/ 	.word	0x000033b0
        /*07ac*/ 	.word	0x000000ff
        /*07b0*/ 	.word	0x00000000
        /*07b4*/ 	.short	0x010a
        /*07b6*/ 	.byte	0x04
	.zero		1


	//   ....[107]....
        /*07b8*/ 	.word	0x00003440
        /*07bc*/ 	.word	0x000000ff
        /*07c0*/ 	.word	0x00000000
        /*07c4*/ 	.short	0x010a
        /*07c6*/ 	.byte	0x04
	.zero		1


	//   ....[108]....
        /*07c8*/ 	.word	0x000034d0
        /*07cc*/ 	.word	0x000000ff
        /*07d0*/ 	.word	0x00000000
        /*07d4*/ 	.short	0x010a
        /*07d6*/ 	.byte	0x04
	.zero		1


	//   ....[109]....
        /*07d8*/ 	.word	0x00003560
        /*07dc*/ 	.word	0x000000ff
        /*07e0*/ 	.word	0x00000000
        /*07e4*/ 	.short	0x010a
        /*07e6*/ 	.byte	0x04
	.zero		1


	//   ....[110]....
        /*07e8*/ 	.word	0x000035f0
        /*07ec*/ 	.word	0x000000ff
        /*07f0*/ 	.word	0x00000000
        /*07f4*/ 	.short	0x010a
        /*07f6*/ 	.byte	0x04
	.zero		1


	//   ....[111]....
        /*07f8*/ 	.word	0x00003690
        /*07fc*/ 	.word	0x00000000
        /*0800*/ 	.word	0x00000000
        /*0804*/ 	.short	0x010a
        /*0806*/ 	.byte	0xff
	.zero		1


	//   ....[112]....
        /*0808*/ 	.word	0x000037c0
        /*080c*/ 	.word	0x00000000
        /*0810*/ 	.word	0x00000230
        /*0814*/ 	.short	0x010a
        /*0816*/ 	.byte	0xff
	.zero		1


	//   ....[113]....
        /*0818*/ 	.word	0x00003830
        /*081c*/ 	.word	0x00000000
        /*0820*/ 	.word	0x00000000
        /*0824*/ 	.short	0x0101
        /*0826*/ 	.byte	0xff
	.zero		1


	//   ....[114]....
        /*0828*/ 	.word	0x00003850
        /*082c*/ 	.word	0x000000ff
        /*0830*/ 	.word	0x000001e0
        /*0834*/ 	.short	0x010a
        /*0836*/ 	.byte	0x05
	.zero		1


	//   ....[115]....
        /*0838*/ 	.word	0x00003970
        /*083c*/ 	.word	0x00000000
        /*0840*/ 	.word	0x000001d0
        /*0844*/ 	.short	0x010a
        /*0846*/ 	.byte	0xff
	.zero		1


	//   ....[116]....
        /*0848*/ 	.word	0x00003a70
        /*084c*/ 	.word	0x00000000
        /*0850*/ 	.word	0x00000000
        /*0854*/ 	.short	0x0101
        /*0856*/ 	.byte	0xff
	.zero		1


	//   ....[117]....
        /*0858*/ 	.word	0x00003b00
        /*085c*/ 	.word	0x000000ff
        /*0860*/ 	.word	0x000001e0
        /*0864*/ 	.short	0x0106
        /*0866*/ 	.byte	0x05
	.zero		1


	//   ....[118]....
        /*0868*/ 	.word	0x00003b20
        /*086c*/ 	.word	0x000000ff
        /*0870*/ 	.word	0x000001e0
        /*0874*/ 	.short	0x010a
        /*0876*/ 	.byte	0x05
	.zero		1


	//   ....[119]....
        /*0878*/ 	.word	0x00003bb0
        /*087c*/ 	.word	0x000000ff
        /*0880*/ 	.word	0x000001e0
        /*0884*/ 	.short	0x0106
        /*0886*/ 	.byte	0x04
	.zero		1


	//   ....[120]....
        /*0888*/ 	.word	0x00003bf0
        /*088c*/ 	.word	0x00000000
        /*0890*/ 	.word	0x000001e0
        /*0894*/ 	.short	0x010a
        /*0896*/ 	.byte	0xff
	.zero		1


	//   ....[121]....
        /*0898*/ 	.word	0x00003e30
        /*089c*/ 	.word	0x000000ff
        /*08a0*/ 	.word	0x00000008
        /*08a4*/ 	.short	0x010a
        /*08a6*/ 	.byte	0x06
	.zero		1


	//   ....[122]....
        /*08a8*/ 	.word	0x00003e50
        /*08ac*/ 	.word	0x000000ff
        /*08b0*/ 	.word	0x00000008
        /*08b4*/ 	.short	0x010a
        /*08b6*/ 	.byte	0x06
	.zero		1


	//   ....[123]....
        /*08b8*/ 	.word	0x00003fe0
        /*08bc*/ 	.word	0x000000ff
        /*08c0*/ 	.word	0x00000008
        /*08c4*/ 	.short	0x010a
        /*08c6*/ 	.byte	0x06
	.zero		1


	//   ....[124]....
        /*08c8*/ 	.word	0x00004000
        /*08cc*/ 	.word	0x000000ff
        /*08d0*/ 	.word	0x00000008
        /*08d4*/ 	.short	0x010a
        /*08d6*/ 	.byte	0x06
	.zero		1


	//   ....[125]....
        /*08d8*/ 	.word	0x000040c0
        /*08dc*/ 	.word	0x000000ff
        /*08e0*/ 	.word	0x00000000
        /*08e4*/ 	.short	0x0101
        /*08e6*/ 	.byte	0x07
	.zero		1


	//   ....[126]....
        /*08e8*/ 	.word	0x000043c0
        /*08ec*/ 	.word	0x00000000
        /*08f0*/ 	.word	0x000001d0
        /*08f4*/ 	.short	0x010a
        /*08f6*/ 	.byte	0xff
	.zero		1


	//   ....[127]....
        /*08f8*/ 	.word	0x00004480
        /*08fc*/ 	.word	0x00000000
        /*0900*/ 	.word	0x00000000
        /*0904*/ 	.short	0x0101
        /*0906*/ 	.byte	0xff
	.zero		1


	//   ....[128]....
        /*0908*/ 	.word	0x00004540
        /*090c*/ 	.word	0x000000ff
        /*0910*/ 	.word	0x00000000
        /*0914*/ 	.short	0x010a
        /*0916*/ 	.byte	0x06
	.zero		1


	//   ....[129]....
        /*0918*/ 	.word	0x00004550
        /*091c*/ 	.word	0x000000ff
        /*0920*/ 	.word	0x00000210
        /*0924*/ 	.short	0x010a
        /*0926*/ 	.byte	0x0a
	.zero		1


	//   ....[130]....
        /*0928*/ 	.word	0x00004600
        /*092c*/ 	.word	0x000000ff
        /*0930*/ 	.word	0x00000000
        /*0934*/ 	.short	0x010a
        /*0936*/ 	.byte	0x09
	.zero		1


	//   ....[131]....
        /*0938*/ 	.word	0x00004740
        /*093c*/ 	.word	0x000000ff
        /*0940*/ 	.word	0x00000000
        /*0944*/ 	.short	0x010a
        /*0946*/ 	.byte	0x06
	.zero		1


	//   ....[132]....
        /*0948*/ 	.word	0x00004990
        /*094c*/ 	.word	0x000000ff
        /*0950*/ 	.word	0x00000000
        /*0954*/ 	.short	0x010a
        /*0956*/ 	.byte	0x07
	.zero		1


	//   ....[133]....
        /*0958*/ 	.word	0x00004a20
        /*095c*/ 	.word	0x000000ff
        /*0960*/ 	.word	0x00000000
        /*0964*/ 	.short	0x010a
        /*0966*/ 	.byte	0x07
	.zero		1


	//   ....[134]....
        /*0968*/ 	.word	0x00004ab0
        /*096c*/ 	.word	0x000000ff
        /*0970*/ 	.word	0x00000000
        /*0974*/ 	.short	0x010a
        /*0976*/ 	.byte	0x07
	.zero		1


	//   ....[135]....
        /*0978*/ 	.word	0x00004b50
        /*097c*/ 	.word	0x00000000
        /*0980*/ 	.word	0x00000000
        /*0984*/ 	.short	0x010a
        /*0986*/ 	.byte	0xff
	.zero		1


	//   ....[136]....
        /*0988*/ 	.word	0x00004b90
        /*098c*/ 	.word	0x00000000
        /*0990*/ 	.word	0x00000000
        /*0994*/ 	.short	0x010a
        /*0996*/ 	.byte	0xff
	.zero		1


	//   ....[137]....
        /*0998*/ 	.word	0x00004c00
        /*099c*/ 	.word	0x000000ff
        /*09a0*/ 	.word	0x00000000
        /*09a4*/ 	.short	0x0101
        /*09a6*/ 	.byte	0x05
	.zero		1


	//   ....[138]....
        /*09a8*/ 	.word	0x00004c40
        /*09ac*/ 	.word	0x000000ff
        /*09b0*/ 	.word	0x00000250
        /*09b4*/ 	.short	0x010a
        /*09b6*/ 	.byte	0x08
	.zero		1


	//   ....[139]....
        /*09b8*/ 	.word	0x00004c90
        /*09bc*/ 	.word	0x000000ff
        /*09c0*/ 	.word	0x00000000
        /*09c4*/ 	.short	0x0101
        /*09c6*/ 	.byte	0x05
	.zero		1


	//   ....[140]....
        /*09c8*/ 	.word	0x000050c0
        /*09cc*/ 	.word	0x00000000
        /*09d0*/ 	.word	0x000001d0
        /*09d4*/ 	.short	0x010a
        /*09d6*/ 	.byte	0xff
	.zero		1


	//   ....[141]....
        /*09d8*/ 	.word	0x00005180
        /*09dc*/ 	.word	0x00000000
        /*09e0*/ 	.word	0x00000000
        /*09e4*/ 	.short	0x0101
        /*09e6*/ 	.byte	0xff
	.zero		1


	//   ....[142]....
        /*09e8*/ 	.word	0x000054a0
        /*09ec*/ 	.word	0x000000ff
        /*09f0*/ 	.word	0x000001c8
        /*09f4*/ 	.short	0x010a
        /*09f6*/ 	.byte	0x07
	.zero		1


	//   ....[143]....
        /*09f8*/ 	.word	0x00005690
        /*09fc*/ 	.word	0x000000ff
        /*0a00*/ 	.word	0x000001b0
        /*0a04*/ 	.short	0x010a
        /*0a06*/ 	.byte	0x07
	.zero		1


	//   ....[144]....
        /*0a08*/ 	.word	0x000058b0
        /*0a0c*/ 	.word	0x000000ff
        /*0a10*/ 	.word	0x000001a0
        /*0a14*/ 	.short	0x010b
        /*0a16*/ 	.byte	0x07
	.zero		1


	//   ....[145]....
        /*0a18*/ 	.word	0x00005920
        /*0a1c*/ 	.word	0x000000ff
        /*0a20*/ 	.word	0x00000000
        /*0a24*/ 	.short	0x0101
        /*0a26*/ 	.byte	0x0e
	.zero		1


	//   ....[146]....
        /*0a28*/ 	.word	0x00005930
        /*0a2c*/ 	.word	0x000000ff
        /*0a30*/ 	.word	0x000001b8
        /*0a34*/ 	.short	0x010a
        /*0a36*/ 	.byte	0x07
	.zero		1


	//   ....[147]....
        /*0a38*/ 	.word	0x00005bd0
        /*0a3c*/ 	.word	0x000000ff
        /*0a40*/ 	.word	0x000001a8
        /*0a44*/ 	.short	0x010b
        /*0a46*/ 	.byte	0x07
	.zero		1


	//   ....[148]....
        /*0a48*/ 	.word	0x00005bf0
        /*0a4c*/ 	.word	0x000000ff
        /*0a50*/ 	.word	0x00000000
        /*0a54*/ 	.short	0x0101
        /*0a56*/ 	.byte	0x0d
	.zero		1


	//   ....[149]....
        /*0a58*/ 	.word	0x00005c20
        /*0a5c*/ 	.word	0x000000ff
        /*0a60*/ 	.word	0x000001b0
        /*0a64*/ 	.short	0x010a
        /*0a66*/ 	.byte	0x07
	.zero		1


	//   ....[150]....
        /*0a68*/ 	.word	0x00005c60
        /*0a6c*/ 	.word	0x00000000
        /*0a70*/ 	.word	0x000001b8
        /*0a74*/ 	.short	0x010a
        /*0a76*/ 	.byte	0xff
	.zero		1


	//   ....[151]....
        /*0a78*/ 	.word	0x00005fa0
        /*0a7c*/ 	.word	0x00000000
        /*0a80*/ 	.word	0x000001d0
        /*0a84*/ 	.short	0x010a
        /*0a86*/ 	.byte	0xff
	.zero		1


	//   ....[152]....
        /*0a88*/ 	.word	0x000060b0
        /*0a8c*/ 	.word	0x00000000
        /*0a90*/ 	.word	0x00000000
        /*0a94*/ 	.short	0x0101
        /*0a96*/ 	.byte	0xff
	.zero		1


	//   ....[153]....
        /*0a98*/ 	.word	0x00006a60
        /*0a9c*/ 	.word	0x00000000
        /*0aa0*/ 	.word	0x000001a0
        /*0aa4*/ 	.short	0x010a
        /*0aa6*/ 	.byte	0xff
	.zero		1


	//   ....[154]....
        /*0aa8*/ 	.word	0x00006b10
        /*0aac*/ 	.word	0x00000071
        /*0ab0*/ 	.word	0x000001f0
        /*0ab4*/ 	.short	0x010a
        /*0ab6*/ 	.byte	0xff
	.zero		1


	//   ....[155]....
        /*0ab8*/ 	.word	0x00006ca0
        /*0abc*/ 	.word	0x00000000
        /*0ac0*/ 	.word	0x000001a0
        /*0ac4*/ 	.short	0x010a
        /*0ac6*/ 	.byte	0xff
	.zero		1


	//   ....[156]....
        /*0ac8*/ 	.word	0x00006dc0
        /*0acc*/ 	.word	0x00000000
        /*0ad0*/ 	.word	0x00000000
        /*0ad4*/ 	.short	0x0101
        /*0ad6*/ 	.byte	0xff
	.zero		1


	//   ....[157]....
        /*0ad8*/ 	.word	0x00006e40
        /*0adc*/ 	.word	0x00000071
        /*0ae0*/ 	.word	0x000001f0
        /*0ae4*/ 	.short	0x010a
        /*0ae6*/ 	.byte	0xff
	.zero		1


	//   ....[158]....
        /*0ae8*/ 	.word	0x000079e0
        /*0aec*/ 	.word	0x00000002
        /*0af0*/ 	.word	0x000001a0
        /*0af4*/ 	.short	0x010a
        /*0af6*/ 	.byte	0xff
	.zero		1


	//   ....[159]....
        /*0af8*/ 	.word	0x00007aa0
        /*0afc*/ 	.word	0x00000002
        /*0b00*/ 	.word	0x000001a0
        /*0b04*/ 	.short	0x010a
        /*0b06*/ 	.byte	0xff
	.zero		1


	//   ....[160]....
        /*0b08*/ 	.word	0x00007bc0
        /*0b0c*/ 	.word	0x00000000
        /*0b10*/ 	.word	0x00000000
        /*0b14*/ 	.short	0x0101
        /*0b16*/ 	.byte	0xff
	.zero		1


	//   ....[161]....
        /*0b18*/ 	.word	0x00007ec0
        /*0b1c*/ 	.word	0x00000071
        /*0b20*/ 	.word	0x00000000
        /*0b24*/ 	.short	0x0101
        /*0b26*/ 	.byte	0xff
	.zero		1


	//   ....[162]....
        /*0b28*/ 	.word	0x00008870
        /*0b2c*/ 	.word	0x00000002
        /*0b30*/ 	.word	0x00000240
        /*0b34*/ 	.short	0x010a
        /*0b36*/ 	.byte	0xff
	.zero		1


	//   ....[163]....
        /*0b38*/ 	.word	0x000088d0
        /*0b3c*/ 	.word	0x00000002
        /*0b40*/ 	.word	0x000000d0
        /*0b44*/ 	.short	0x010a
        /*0b46*/ 	.byte	0xff
	.zero		1


	//   ....[164]....
        /*0b48*/ 	.word	0x00008930
        /*0b4c*/ 	.word	0x00000002
        /*0b50*/ 	.word	0x000000d0
        /*0b54*/ 	.short	0x010a
        /*0b56*/ 	.byte	0xff
	.zero		1


	//   ....[165]....
        /*0b58*/ 	.word	0x00008980
        /*0b5c*/ 	.word	0x00000002
        /*0b60*/ 	.word	0x000001d0
        /*0b64*/ 	.short	0x010a
        /*0b66*/ 	.byte	0xff
	.zero		1


	//   ....[166]....
        /*0b68*/ 	.word	0x000089e0
        /*0b6c*/ 	.word	0x00000000
        /*0b70*/ 	.word	0x00000000
        /*0b74*/ 	.short	0x010a
        /*0b76*/ 	.byte	0xff
	.zero		1


	//   ....[167]....
        /*0b78*/ 	.word	0x00008a40
        /*0b7c*/ 	.word	0x00000000
        /*0b80*/ 	.word	0x00000000
        /*0b84*/ 	.short	0x010a
        /*0b86*/ 	.byte	0xff
	.zero		1


	//   ....[168]....
        /*0b88*/ 	.word	0x00008aa0
        /*0b8c*/ 	.word	0x00000000
        /*0b90*/ 	.word	0x00000000
        /*0b94*/ 	.short	0x010a
        /*0b96*/ 	.byte	0xff
	.zero		1


	//   ....[169]....
        /*0b98*/ 	.word	0x00008b00
        /*0b9c*/ 	.word	0x00000000
        /*0ba0*/ 	.word	0x00000000
        /*0ba4*/ 	.short	0x010a
        /*0ba6*/ 	.byte	0xff
	.zero		1


	//   ....[170]....
        /*0ba8*/ 	.word	0x00008b60
        /*0bac*/ 	.word	0x00000000
        /*0bb0*/ 	.word	0x00000000
        /*0bb4*/ 	.short	0x010a
        /*0bb6*/ 	.byte	0xff
	.zero		1


	//   ....[171]....
        /*0bb8*/ 	.word	0x00008bc0
        /*0bbc*/ 	.word	0x00000000
        /*0bc0*/ 	.word	0x00000000
        /*0bc4*/ 	.short	0x010a
        /*0bc6*/ 	.byte	0xff
	.zero		1


	//   ....[172]....
        /*0bc8*/ 	.word	0x00008c20
        /*0bcc*/ 	.word	0x00000000
        /*0bd0*/ 	.word	0x00000000
        /*0bd4*/ 	.short	0x010a
        /*0bd6*/ 	.byte	0xff
	.zero		1


	//   ....[173]....
        /*0bd8*/ 	.word	0x00008c80
        /*0bdc*/ 	.word	0x00000000
        /*0be0*/ 	.word	0x00000000
        /*0be4*/ 	.short	0x010a
        /*0be6*/ 	.byte	0xff
	.zero		1


	//   ....[174]....
        /*0be8*/ 	.word	0x00008ce0
        /*0bec*/ 	.word	0x00000000
        /*0bf0*/ 	.word	0x00000000
        /*0bf4*/ 	.short	0x010a
        /*0bf6*/ 	.byte	0xff
	.zero		1


	//   ....[175]....
        /*0bf8*/ 	.word	0x00008d40
        /*0bfc*/ 	.word	0x00000000
        /*0c00*/ 	.word	0x00000000
        /*0c04*/ 	.short	0x010a
        /*0c06*/ 	.byte	0xff
	.zero		1


	//   ....[176]....
        /*0c08*/ 	.word	0x00008da0
        /*0c0c*/ 	.word	0x00000000
        /*0c10*/ 	.word	0x00000000
        /*0c14*/ 	.short	0x010a
        /*0c16*/ 	.byte	0xff
	.zero		1


	//   ....[177]....
        /*0c18*/ 	.word	0x00008e00
        /*0c1c*/ 	.word	0x00000000
        /*0c20*/ 	.word	0x00000000
        /*0c24*/ 	.short	0x010a
        /*0c26*/ 	.byte	0xff
	.zero		1


	//   ....[178]....
        /*0c28*/ 	.word	0x00008e60
        /*0c2c*/ 	.word	0x00000000
        /*0c30*/ 	.word	0x00000000
        /*0c34*/ 	.short	0x010a
        /*0c36*/ 	.byte	0xff
	.zero		1


	//   ....[179]....
        /*0c38*/ 	.word	0x00008ec0
        /*0c3c*/ 	.word	0x00000000
        /*0c40*/ 	.word	0x00000000
        /*0c44*/ 	.short	0x010a
        /*0c46*/ 	.byte	0xff
	.zero		1


	//   ....[180]....
        /*0c48*/ 	.word	0x00008f20
        /*0c4c*/ 	.word	0x00000000
        /*0c50*/ 	.word	0x00000000
        /*0c54*/ 	.short	0x010a
        /*0c56*/ 	.byte	0xff
	.zero		1


	//   ....[181]....
        /*0c58*/ 	.word	0x00008f80
        /*0c5c*/ 	.word	0x00000000
        /*0c60*/ 	.word	0x00000000
        /*0c64*/ 	.short	0x010a
        /*0c66*/ 	.byte	0xff
	.zero		1


	//   ....[182]....
        /*0c68*/ 	.word	0x00008fe0
        /*0c6c*/ 	.word	0x00000000
        /*0c70*/ 	.word	0x00000000
        /*0c74*/ 	.short	0x010a
        /*0c76*/ 	.byte	0xff
	.zero		1


	//   ....[183]....
        /*0c78*/ 	.word	0x00009040
        /*0c7c*/ 	.word	0x00000000
        /*0c80*/ 	.word	0x00000000
        /*0c84*/ 	.short	0x010a
        /*0c86*/ 	.byte	0xff
	.zero		1


	//   ....[184]....
        /*0c88*/ 	.word	0x000090a0
        /*0c8c*/ 	.word	0x00000000
        /*0c90*/ 	.word	0x00000000
        /*0c94*/ 	.short	0x010a
        /*0c96*/ 	.byte	0xff
	.zero		1


	//   ....[185]....
        /*0c98*/ 	.word	0x00009100
        /*0c9c*/ 	.word	0x00000000
        /*0ca0*/ 	.word	0x00000000
        /*0ca4*/ 	.short	0x010a
        /*0ca6*/ 	.byte	0xff
	.zero		1


	//   ....[186]....
        /*0ca8*/ 	.word	0x00009160
        /*0cac*/ 	.word	0x00000000
        /*0cb0*/ 	.word	0x00000000
        /*0cb4*/ 	.short	0x010a
        /*0cb6*/ 	.byte	0xff
	.zero		1


	//   ....[187]....
        /*0cb8*/ 	.word	0x000091c0
        /*0cbc*/ 	.word	0x00000000
        /*0cc0*/ 	.word	0x00000000
        /*0cc4*/ 	.short	0x010a
        /*0cc6*/ 	.byte	0xff
	.zero		1


	//   ....[188]....
        /*0cc8*/ 	.word	0x00009220
        /*0ccc*/ 	.word	0x00000000
        /*0cd0*/ 	.word	0x00000000
        /*0cd4*/ 	.short	0x010a
        /*0cd6*/ 	.byte	0xff
	.zero		1


	//   ....[189]....
        /*0cd8*/ 	.word	0x00009280
        /*0cdc*/ 	.word	0x00000000
        /*0ce0*/ 	.word	0x00000000
        /*0ce4*/ 	.short	0x010a
        /*0ce6*/ 	.byte	0xff
	.zero		1


	//   ....[190]....
        /*0ce8*/ 	.word	0x000092e0
        /*0cec*/ 	.word	0x00000000
        /*0cf0*/ 	.word	0x00000000
        /*0cf4*/ 	.short	0x010a
        /*0cf6*/ 	.byte	0xff
	.zero		1


	//   ....[191]....
        /*0cf8*/ 	.word	0x00009330
        /*0cfc*/ 	.word	0x00000000
        /*0d00*/ 	.word	0x00000230
        /*0d04*/ 	.short	0x010a
        /*0d06*/ 	.byte	0xff
	.zero		1


	//   ....[192]....
        /*0d08*/ 	.word	0x00009390
        /*0d0c*/ 	.word	0x00000000
        /*0d10*/ 	.word	0x000001e0
        /*0d14*/ 	.short	0x010a
        /*0d16*/ 	.byte	0xff
	.zero		1


	//   ....[193]....
        /*0d18*/ 	.word	0x000093e0
        /*0d1c*/ 	.word	0x00000000
        /*0d20*/ 	.word	0x000001d0
        /*0d24*/ 	.short	0x010a
        /*0d26*/ 	.byte	0xff
	.zero		1


	//   ....[194]....
        /*0d28*/ 	.word	0x00009440
        /*0d2c*/ 	.word	0x00000000
        /*0d30*/ 	.word	0x000001e0
        /*0d34*/ 	.short	0x010a
        /*0d36*/ 	.byte	0xff
	.zero		1


	//   ....[195]....
        /*0d38*/ 	.word	0x000094a0
        /*0d3c*/ 	.word	0x00000004
        /*0d40*/ 	.word	0x00000008
        /*0d44*/ 	.short	0x010a
        /*0d46*/ 	.byte	0xff
	.zero		1


	//   ....[196]....
        /*0d48*/ 	.word	0x00009580
        /*0d4c*/ 	.word	0x00000002
        /*0d50*/ 	.word	0x00000008
        /*0d54*/ 	.short	0x010a
        /*0d56*/ 	.byte	0xff
	.zero		1


	//   ....[197]....
        /*0d58*/ 	.word	0x000095d0
        /*0d5c*/ 	.word	0x00000000
        /*0d60*/ 	.word	0x000001d0
        /*0d64*/ 	.short	0x010a
        /*0d66*/ 	.byte	0xff
	.zero		1


	//   ....[198]....
        /*0d68*/ 	.word	0x00009630
        /*0d6c*/ 	.word	0x00000000
        /*0d70*/ 	.word	0x00000210
        /*0d74*/ 	.short	0x010a
        /*0d76*/ 	.byte	0xff
	.zero		1


	//   ....[199]....
        /*0d78*/ 	.word	0x00009690
        /*0d7c*/ 	.word	0x00000000
        /*0d80*/ 	.word	0x00000000
        /*0d84*/ 	.short	0x010a
        /*0d86*/ 	.byte	0xff
	.zero		1


	//   ....[200]....
        /*0d88*/ 	.word	0x000096f0
        /*0d8c*/ 	.word	0x00000000
        /*0d90*/ 	.word	0x00000000
        /*0d94*/ 	.short	0x010a
        /*0d96*/ 	.byte	0xff
	.zero		1


	//   ....[201]....
        /*0d98*/ 	.word	0x00009750
        /*0d9c*/ 	.word	0x00000000
        /*0da0*/ 	.word	0x00000000
        /*0da4*/ 	.short	0x010a
        /*0da6*/ 	.byte	0xff
	.zero		1


	//   ....[202]....
        /*0da8*/ 	.word	0x000097b0
        /*0dac*/ 	.word	0x00000000
        /*0db0*/ 	.word	0x00000000
        /*0db4*/ 	.short	0x010a
        /*0db6*/ 	.byte	0xff
	.zero		1


	//   ....[203]....
        /*0db8*/ 	.word	0x00009810
        /*0dbc*/ 	.word	0x00000000
        /*0dc0*/ 	.word	0x00000250
        /*0dc4*/ 	.short	0x010a
        /*0dc6*/ 	.byte	0xff
	.zero		1


	//   ....[204]....
        /*0dc8*/ 	.word	0x00009860
        /*0dcc*/ 	.word	0x00000000
        /*0dd0*/ 	.word	0x000001d0
        /*0dd4*/ 	.short	0x010a
        /*0dd6*/ 	.byte	0xff
	.zero		1


	//   ....[205]....
        /*0dd8*/ 	.word	0x000098c0
        /*0ddc*/ 	.word	0x00000000
        /*0de0*/ 	.word	0x000001c8
        /*0de4*/ 	.short	0x010a
        /*0de6*/ 	.byte	0xff
	.zero		1


	//   ....[206]....
        /*0de8*/ 	.word	0x00009920
        /*0dec*/ 	.word	0x00000000
        /*0df0*/ 	.word	0x000001b0
        /*0df4*/ 	.short	0x010a
        /*0df6*/ 	.byte	0xff
	.zero		1


	//   ....[207]....
        /*0df8*/ 	.word	0x00009980
        /*0dfc*/ 	.word	0x00000000
        /*0e00*/ 	.word	0x000001b8
        /*0e04*/ 	.short	0x010a
        /*0e06*/ 	.byte	0xff
	.zero		1


	//   ....[208]....
        /*0e08*/ 	.word	0x000099e0
        /*0e0c*/ 	.word	0x00000000
        /*0e10*/ 	.word	0x000001b0
        /*0e14*/ 	.short	0x010a
        /*0e16*/ 	.byte	0xff
	.zero		1


	//   ....[209]....
        /*0e18*/ 	.word	0x00009a30
        /*0e1c*/ 	.word	0x00000000
        /*0e20*/ 	.word	0x000001d0
        /*0e24*/ 	.short	0x010a
        /*0e26*/ 	.byte	0xff
	.zero		1


	//   ....[210]....
        /*0e28*/ 	.word	0x00009a80
        /*0e2c*/ 	.word	0x00000000
        /*0e30*/ 	.word	0x000001a0
        /*0e34*/ 	.short	0x010a
        /*0e36*/ 	.byte	0xff
	.zero		1


	//   ....[211]....
        /*0e38*/ 	.word	0x00009ad0
        /*0e3c*/ 	.word	0x00000071
        /*0e40*/ 	.word	0x000001f0
        /*0e44*/ 	.short	0x010a
        /*0e46*/ 	.byte	0xff
	.zero		1


	//   ....[212]....
        /*0e48*/ 	.word	0x00009b20
        /*0e4c*/ 	.word	0x00000002
        /*0e50*/ 	.word	0x000001a0
        /*0e54*/ 	.short	0x010a
        /*0e56*/ 	.byte	0xff
	.zero		1


	//----- nvinfo : EIATTR_NUM_MBARRIERS
	.align		4
.L_47:
        /*0e58*/ 	.byte	0x03, 0x38
        /*0e5a*/ 	.short	0x004b


	//----- nvinfo : EIATTR_EXIT_INSTR_OFFSETS
	.align		4
        /*0e5c*/ 	.byte	0x04, 0x1c
        /*0e5e*/ 	.short	(.L_49 - .L_48)


	//   ....[0]....
.L_48:
        /*0e60*/ 	.word	0x000036c0


	//   ....[1]....
        /*0e64*/ 	.word	0x00003bc0


	//   ....[2]....
        /*0e68*/ 	.word	0x00003c20


	//   ....[3]....
        /*0e6c*/ 	.word	0x00004ec0


	//   ....[4]....
        /*0e70*/ 	.word	0x00005c90


	//   ....[5]....
        /*0e74*/ 	.word	0x00005cd0


	//   ....[6]....
        /*0e78*/ 	.word	0x00008860


	//----- nvinfo : EIATTR_MAX_THREADS
	.align		4
.L_49:
        /*0e7c*/ 	.byte	0x04, 0x05
        /*0e7e*/ 	.short	(.L_51 - .L_50)
.L_50:
        /*0e80*/ 	.word	0x00000100
        /*0e84*/ 	.word	0x00000001
        /*0e88*/ 	.word	0x00000001


	//----- nvinfo : EIATTR_CRS_STACK_SIZE
	.align		4
.L_51:
        /*0e8c*/ 	.byte	0x04, 0x1e
        /*0e8e*/ 	.short	(.L_53 - .L_52)
.L_52:
        /*0e90*/ 	.word	0x00000000


	//----- nvinfo : EIATTR_CBANK_PARAM_SIZE
	.align		4
.L_53:
        /*0e94*/ 	.byte	0x03, 0x19
        /*0e96*/ 	.short	0x0800


	//----- nvinfo : EIATTR_PARAM_CBANK
	.align		4
        /*0e98*/ 	.byte	0x04, 0x0a
        /*0e9a*/ 	.short	(.L_55 - .L_54)
	.align		4
.L_54:
        /*0e9c*/ 	.word	index@(.nv.constant0._ZN7cutlass13device_kernelINS_4gemm6kernel13GemmUniversalIN4cute5tupleIJiiiiEEENS1_10collective13CollectiveMmaINS1_35MainloopSm100TmaUmmaWarpSpecializedILi26ELi2ELi4ENS5_IJNS4_1CILi2EEENSA_ILi1EEESC_EEEEENS5_IJNSA_ILi128EEESF_NSA_ILi64EEEEEENS_12float_e4m3_tENS5_IJlSC_lEEESI_SJ_NS4_8TiledMMAINS4_8MMA_AtomIJNS4_10MMA_TraitsINS4_25SM100_MMA_F8F6F4_2x1SM_SSEJSI_SI_fSF_SF_NS4_17integral_constantINS4_4UMMA5MajorELSQ_0EEESR_NSO_INSP_7ScaleInELSS_0EEEST_EEEEEENS4_6LayoutINS5_IJSC_SC_SC_EEENS5_IJNSA_ILi0EEESY_SY_EEEEENS5_IJNS4_10UnderscoreES11_S11_EEEEENS4_18SM100_TMA_2SM_LOADENS4_14ComposedLayoutINS4_7SwizzleILi2ELi4ELi3EEENS4_18smem_ptr_flag_bitsILi8EEENSW_INS5_IJNSA_ILi8EEESG_EEENS5_IJSG_SC_EEEEEEEvNS4_8identityES14_S1E_vS1F_EENS_8epilogue10collective18CollectiveEpilogueINS1H_23Sm100TmaWarpSpecializedILi2ELi2ELi32ELb0ELb0EEEJNS5_IJSG_SF_SG_EEENS5_IJNSW_ISG_SC_EENSW_INS5_IJNSA_ILi32EEESB_EEENS5_IJSC_SG_EEEEEEEESI_SJ_SI_SJ_NS1H_6fusion15FusionCallbacksIS1L_NS1T_13LinCombEltActINS1H_6thread4ReLuESI_fSI_fLNS_15FloatRoundStyleE2EEES1M_S1S_JEEENS4_5SM1004TMEM4LOAD26SM100_TMEM_LOAD_32dp32b32xENS4_13SM90_TMA_LOADENS15_INS16_ILi1ELi4ELi3EEES19_NSW_INS5_IJS1A_S1O_EEENS5_IJS1O_SC_EEEEEEENS4_39AutoVectorizingCopyWithAssumedAlignmentILi128EEENS4_14SM90_TMA_STOREES2A_S2C_S2C_EEEvvEEEEvNT_6ParamsE)
        /*0ea0*/ 	.short	0x0380
        /*0ea2*/ 	.short	0x0800


	//----- nvinfo : EIATTR_SW_WAR
	.align		4
.L_55:
        /*0ea4*/ 	.byte	0x04, 0x36
        /*0ea6*/ 	.short	(.L_57 - .L_56)
.L_56:
        /*0ea8*/ 	.word	0x00000008
.L_57:


//--------------------- .nv.callgraph             --------------------------
	.section	.nv.callgraph,"",@"SHT_CUDA_CALLGRAPH"
	.align	4
	.sectionentsize	8
	.align		4
        /*0000*/ 	.word	0x00000000
	.align		4
        /*0004*/ 	.word	0xffffffff
	.align		4
        /*0008*/ 	.word	index@(_ZN7cutlass13device_kernelINS_4gemm6kernel13GemmUniversalIN4cute5tupleIJiiiiEEENS1_10collective13CollectiveMmaINS1_35MainloopSm100TmaUmmaWarpSpecializedILi26ELi2ELi4ENS5_IJNS4_1CILi2EEENSA_ILi1EEESC_EEEEENS5_IJNSA_ILi128EEESF_NSA_ILi64EEEEEENS_12float_e4m3_tENS5_IJlSC_lEEESI_SJ_NS4_8TiledMMAINS4_8MMA_AtomIJNS4_10MMA_TraitsINS4_25SM100_MMA_F8F6F4_2x1SM_SSEJSI_SI_fSF_SF_NS4_17integral_constantINS4_4UMMA5MajorELSQ_0EEESR_NSO_INSP_7ScaleInELSS_0EEEST_EEEEEENS4_6LayoutINS5_IJSC_SC_SC_EEENS5_IJNSA_ILi0EEESY_SY_EEEEENS5_IJNS4_10UnderscoreES11_S11_EEEEENS4_18SM100_TMA_2SM_LOADENS4_14ComposedLayoutINS4_7SwizzleILi2ELi4ELi3EEENS4_18smem_ptr_flag_bitsILi8EEENSW_INS5_IJNSA_ILi8EEESG_EEENS5_IJSG_SC_EEEEEEEvNS4_8identityES14_S1E_vS1F_EENS_8epilogue10collective18CollectiveEpilogueINS1H_23Sm100TmaWarpSpecializedILi2ELi2ELi32ELb0ELb0EEEJNS5_IJSG_SF_SG_EEENS5_IJNSW_ISG_SC_EENSW_INS5_IJNSA_ILi32EEESB_EEENS5_IJSC_SG_EEEEEEEESI_SJ_SI_SJ_NS1H_6fusion15FusionCallbacksIS1L_NS1T_13LinCombEltActINS1H_6thread4ReLuESI_fSI_fLNS_15FloatRoundStyleE2EEES1M_S1S_JEEENS4_5SM1004TMEM4LOAD26SM100_TMEM_LOAD_32dp32b32xENS4_13SM90_TMA_LOADENS15_INS16_ILi1ELi4ELi3EEES19_NSW_INS5_IJS1A_S1O_EEENS5_IJS1O_SC_EEEEEEENS4_39AutoVectorizingCopyWithAssumedAlignmentILi128EEENS4_14SM90_TMA_STOREES2A_S2C_S2C_EEEvvEEEEvNT_6ParamsE)
	.align		4
        /*000c*/ 	.word	index@(__assertfail)
	.align		4
        /*0010*/ 	.word	0x00000000
	.align		4
        /*0014*/ 	.word	0xfffffffe
	.align		4
        /*0018*/ 	.word	0x00000000
	.align		4
        /*001c*/ 	.word	0xfffffffd
	.align		4
        /*0020*/ 	.word	0x00000000
	.align		4
        /*0024*/ 	.word	0xfffffffc


//--------------------- .nv.constant4             --------------------------
	.section	.nv.constant4,"a",@progbits
	.align	8
	.align		8
.nv.constant4:
        /*0000*/ 	.dword	__assertfail
	.align		8
        /*0008*/ 	.dword	__unnamed_1
	.align		8
        /*0010*/ 	.dword	__unnamed_2
	.align		8
        /*0018*/ 	.dword	_ZN39_INTERNAL_7464b59e_4_k_cu_2da43700_31264cuda3std3__45__cpo5beginE
	.align		8
        /*0020*/ 	.dword	_ZN39_INTERNAL_7464b59e_4_k_cu_2da43700_31264cuda3std3__45__cpo3endE
	.align		8
        /*0028*/ 	.dword	_ZN39_INTERNAL_7464b59e_4_k_cu_2da43700_31264cuda3std3__45__cpo6cbeginE
	.align		8
        /*0030*/ 	.dword	_ZN39_INTERNAL_7464b59e_4_k_cu_2da43700_31264cuda3std3__45__cpo4cendE
	.align		8
        /*0038*/ 	.dword	_ZN39_INTERNAL_7464b59e_4_k_cu_2da43700_31264cuda3std3__441_GLOBAL__N__7464b59e_4_k_cu_2da43700_31266ignoreE
	.align		8
        /*0040*/ 	.dword	_ZN39_INTERNAL_7464b59e_4_k_cu_2da43700_31264cuda3std3__419piecewise_constructE
	.align		8
        /*0048*/ 	.dword	_ZN39_INTERNAL_7464b59e_4_k_cu_2da43700_31264cuda3std3__48in_placeE
	.align		8
        /*0050*/ 	.dword	_ZN39_INTERNAL_7464b59e_4_k_cu_2da43700_31264cuda3std6ranges3__45__cpo4swapE
	.align		8
        /*0058*/ 	.dword	_ZN39_INTERNAL_7464b59e_4_k_cu_2da43700_31264cuda3std6ranges3__45__cpo9iter_moveE
	.align		8
        /*0060*/ 	.dword	_ZN39_INTERNAL_7464b59e_4_k_cu_2da43700_31264cute7productE
	.align		8
        /*0068*/ 	.dword	_ZN39_INTERNAL_7464b59e_4_k_cu_2da43700_31264cute1_E
	.align		8
        /*0070*/ 	.dword	$str$25
	.align		8
        /*0078*/ 	.dword	$str$26
	.align		8
        /*0080*/ 	.dword	$str$27
	.align		8
        /*0088*/ 	.dword	$str$28


//--------------------- .text._ZN7cutlass13device_kernelINS_4gemm6kernel13GemmUniversalIN4cute5tupleIJiiiiEEENS1_10collective13CollectiveMmaINS1_35MainloopSm100TmaUmmaWarpSpecializedILi26ELi2ELi4ENS5_IJNS4_1CILi2EEENSA_ILi1EEESC_EEEEENS5_IJNSA_ILi128EEESF_NSA_ILi64EEEEEENS_12float_e4m3_tENS5_IJlSC_lEEESI_SJ_NS4_8TiledMMAINS4_8MMA_AtomIJNS4_10MMA_TraitsINS4_25SM100_MMA_F8F6F4_2x1SM_SSEJSI_SI_fSF_SF_NS4_17integral_constantINS4_4UMMA5MajorELSQ_0EEESR_NSO_INSP_7ScaleInELSS_0EEEST_EEEEEENS4_6LayoutINS5_IJSC_SC_SC_EEENS5_IJNSA_ILi0EEESY_SY_EEEEENS5_IJNS4_10UnderscoreES11_S11_EEEEENS4_18SM100_TMA_2SM_LOADENS4_14ComposedLayoutINS4_7SwizzleILi2ELi4ELi3EEENS4_18smem_ptr_flag_bitsILi8EEENSW_INS5_IJNSA_ILi8EEESG_EEENS5_IJSG_SC_EEEEEEEvNS4_8identityES14_S1E_vS1F_EENS_8epilogue10collective18CollectiveEpilogueINS1H_23Sm100TmaWarpSpecializedILi2ELi2ELi32ELb0ELb0EEEJNS5_IJSG_SF_SG_EEENS5_IJNSW_ISG_SC_EENSW_INS5_IJNSA_ILi32EEESB_EEENS5_IJSC_SG_EEEEEEEESI_SJ_SI_SJ_NS1H_6fusion15FusionCallbacksIS1L_NS1T_13LinCombEltActINS1H_6thread4ReLuESI_fSI_fLNS_15FloatRoundStyleE2EEES1M_S1S_JEEENS4_5SM1004TMEM4LOAD26SM100_TMEM_LOAD_32dp32b32xENS4_13SM90_TMA_LOADENS15_INS16_ILi1ELi4ELi3EEES19_NSW_INS5_IJS1A_S1O_EEENS5_IJS1O_SC_EEEEEEENS4_39AutoVectorizingCopyWithAssumedAlignmentILi128EEENS4_14SM90_TMA_STOREES2A_S2C_S2C_EEEvvEEEEvNT_6ParamsE --------------------------
	.section	.text._ZN7cutlass13device_kernelINS_4gemm6kernel13GemmUniversalIN4cute5tupleIJiiiiEEENS1_10collective13CollectiveMmaINS1_35MainloopSm100TmaUmmaWarpSpecializedILi26ELi2ELi4ENS5_IJNS4_1CILi2EEENSA_ILi1EEESC_EEEEENS5_IJNSA_ILi128EEESF_NSA_ILi64EEEEEENS_12float_e4m3_tENS5_IJlSC_lEEESI_SJ_NS4_8TiledMMAINS4_8MMA_AtomIJNS4_10MMA_TraitsINS4_25SM100_MMA_F8F6F4_2x1SM_SSEJSI_SI_fSF_SF_NS4_17integral_constantINS4_4UMMA5MajorELSQ_0EEESR_NSO_INSP_7ScaleInELSS_0EEEST_EEEEEENS4_6LayoutINS5_IJSC_SC_SC_EEENS5_IJNSA_ILi0EEESY_SY_EEEEENS5_IJNS4_10UnderscoreES11_S11_EEEEENS4_18SM100_TMA_2SM_LOADENS4_14ComposedLayoutINS4_7SwizzleILi2ELi4ELi3EEENS4_18smem_ptr_flag_bitsILi8EEENSW_INS5_IJNSA_ILi8EEESG_EEENS5_IJSG_SC_EEEEEEEvNS4_8identityES14_S1E_vS1F_EENS_8epilogue10collective18CollectiveEpilogueINS1H_23Sm100TmaWarpSpecializedILi2ELi2ELi32ELb0ELb0EEEJNS5_IJSG_SF_SG_EEENS5_IJNSW_ISG_SC_EENSW_INS5_IJNSA_ILi32EEESB_EEENS5_IJSC_SG_EEEEEEEESI_SJ_SI_SJ_NS1H_6fusion15FusionCallbacksIS1L_NS1T_13LinCombEltActINS1H_6thread4ReLuESI_fSI_fLNS_15FloatRoundStyleE2EEES1M_S1S_JEEENS4_5SM1004TMEM4LOAD26SM100_TMEM_LOAD_32dp32b32xENS4_13SM90_TMA_LOADENS15_INS16_ILi1ELi4ELi3EEES19_NSW_INS5_IJS1A_S1O_EEENS5_IJS1O_SC_EEEEEEENS4_39AutoVectorizingCopyWithAssumedAlignmentILi128EEENS4_14SM90_TMA_STOREES2A_S2C_S2C_EEEvvEEEEvNT_6ParamsE,"ax",@progbits
	.align	128
.text._ZN7cutlass13device_kernelINS_4gemm6kernel13GemmUniversalIN4cute5tupleIJiiiiEEENS1_10collective13CollectiveMmaINS1_35MainloopSm100TmaUmmaWarpSpecializedILi26ELi2ELi4ENS5_IJNS4_1CILi2EEENSA_ILi1EEESC_EEEEENS5_IJNSA_ILi128EEESF_NSA_ILi64EEEEEENS_12float_e4m3_tENS5_IJlSC_lEEESI_SJ_NS4_8TiledMMAINS4_8MMA_AtomIJNS4_10MMA_TraitsINS4_25SM100_MMA_F8F6F4_2x1SM_SSEJSI_SI_fSF_SF_NS4_17integral_constantINS4_4UMMA5MajorELSQ_0EEESR_NSO_INSP_7ScaleInELSS_0EEEST_EEEEEENS4_6LayoutINS5_IJSC_SC_SC_EEENS5_IJNSA_ILi0EEESY_SY_EEEEENS5_IJNS4_10UnderscoreES11_S11_EEEEENS4_18SM100_TMA_2SM_LOADENS4_14ComposedLayoutINS4_7SwizzleILi2ELi4ELi3EEENS4_18smem_ptr_flag_bitsILi8EEENSW_INS5_IJNSA_ILi8EEESG_EEENS5_IJSG_SC_EEEEEEEvNS4_8identityES14_S1E_vS1F_EENS_8epilogue10collective18CollectiveEpilogueINS1H_23Sm100TmaWarpSpecializedILi2ELi2ELi32ELb0ELb0EEEJNS5_IJSG_SF_SG_EEENS5_IJNSW_ISG_SC_EENSW_INS5_IJNSA_ILi32EEESB_EEENS5_IJSC_SG_EEEEEEEESI_SJ_SI_SJ_NS1H_6fusion15FusionCallbacksIS1L_NS1T_13LinCombEltActINS1H_6thread4ReLuESI_fSI_fLNS_15FloatRoundStyleE2EEES1M_S1S_JEEENS4_5SM1004TMEM4LOAD26SM100_TMEM_LOAD_32dp32b32xENS4_13SM90_TMA_LOADENS15_INS16_ILi1ELi4ELi3EEES19_NSW_INS5_IJS1A_S1O_EEENS5_IJS1O_SC_EEEEEEENS4_39AutoVectorizingCopyWithAssumedAlignmentILi128EEENS4_14SM90_TMA_STOREES2A_S2C_S2C_EEEvvEEEEvNT_6ParamsE:
        .type           _ZN7cutlass13device_kernelINS_4gemm6kernel13GemmUniversalIN4cute5tupleIJiiiiEEENS1_10collective13CollectiveMmaINS1_35MainloopSm100TmaUmmaWarpSpecializedILi26ELi2ELi4ENS5_IJNS4_1CILi2EEENSA_ILi1EEESC_EEEEENS5_IJNSA_ILi128EEESF_NSA_ILi64EEEEEENS_12float_e4m3_tENS5_IJlSC_lEEESI_SJ_NS4_8TiledMMAINS4_8MMA_AtomIJNS4_10MMA_TraitsINS4_25SM100_MMA_F8F6F4_2x1SM_SSEJSI_SI_fSF_SF_NS4_17integral_constantINS4_4UMMA5MajorELSQ_0EEESR_NSO_INSP_7ScaleInELSS_0EEEST_EEEEEENS4_6LayoutINS5_IJSC_SC_SC_EEENS5_IJNSA_ILi0EEESY_SY_EEEEENS5_IJNS4_10UnderscoreES11_S11_EEEEENS4_18SM100_TMA_2SM_LOADENS4_14ComposedLayoutINS4_7SwizzleILi2ELi4ELi3EEENS4_18smem_ptr_flag_bitsILi8EEENSW_INS5_IJNSA_ILi8EEESG_EEENS5_IJSG_SC_EEEEEEEvNS4_8identityES14_S1E_vS1F_EENS_8epilogue10collective18CollectiveEpilogueINS1H_23Sm100TmaWarpSpecializedILi2ELi2ELi32ELb0ELb0EEEJNS5_IJSG_SF_SG_EEENS5_IJNSW_ISG_SC_EENSW_INS5_IJNSA_ILi32EEESB_EEENS5_IJSC_SG_EEEEEEEESI_SJ_SI_SJ_NS1H_6fusion15FusionCallbacksIS1L_NS1T_13LinCombEltActINS1H_6thread4ReLuESI_fSI_fLNS_15FloatRoundStyleE2EEES1M_S1S_JEEENS4_5SM1004TMEM4LOAD26SM100_TMEM_LOAD_32dp32b32xENS4_13SM90_TMA_LOADENS15_INS16_ILi1ELi4ELi3EEES19_NSW_INS5_IJS1A_S1O_EEENS5_IJS1O_SC_EEEEEEENS4_39AutoVectorizingCopyWithAssumedAlignmentILi128EEENS4_14SM90_TMA_STOREES2A_S2C_S2C_EEEvvEEEEvNT_6ParamsE,@function
        .size           _ZN7cutlass13device_kernelINS_4gemm6kernel13GemmUniversalIN4cute5tupleIJiiiiEEENS1_10collective13CollectiveMmaINS1_35MainloopSm100TmaUmmaWarpSpecializedILi26ELi2ELi4ENS5_IJNS4_1CILi2EEENSA_ILi1EEESC_EEEEENS5_IJNSA_ILi128EEESF_NSA_ILi64EEEEEENS_12float_e4m3_tENS5_IJlSC_lEEESI_SJ_NS4_8TiledMMAINS4_8MMA_AtomIJNS4_10MMA_TraitsINS4_25SM100_MMA_F8F6F4_2x1SM_SSEJSI_SI_fSF_SF_NS4_17integral_constantINS4_4UMMA5MajorELSQ_0EEESR_NSO_INSP_7ScaleInELSS_0EEEST_EEEEEENS4_6LayoutINS5_IJSC_SC_SC_EEENS5_IJNSA_ILi0EEESY_SY_EEEEENS5_IJNS4_10UnderscoreES11_S11_EEEEENS4_18SM100_TMA_2SM_LOADENS4_14ComposedLayoutINS4_7SwizzleILi2ELi4ELi3EEENS4_18smem_ptr_flag_bitsILi8EEENSW_INS5_IJNSA_ILi8EEESG_EEENS5_IJSG_SC_EEEEEEEvNS4_8identityES14_S1E_vS1F_EENS_8epilogue10collective18CollectiveEpilogueINS1H_23Sm100TmaWarpSpecializedILi2ELi2ELi32ELb0ELb0EEEJNS5_IJSG_SF_SG_EEENS5_IJNSW_ISG_SC_EENSW_INS5_IJNSA_ILi32EEESB_EEENS5_IJSC_SG_EEEEEEEESI_SJ_SI_SJ_NS1H_6fusion15FusionCallbacksIS1L_NS1T_13LinCombEltActINS1H_6thread4ReLuESI_fSI_fLNS_15FloatRoundStyleE2EEES1M_S1S_JEEENS4_5SM1004TMEM4LOAD26SM100_TMEM_LOAD_32dp32b32xENS4_13SM90_TMA_LOADENS15_INS16_ILi1ELi4ELi3EEES19_NSW_INS5_IJS1A_S1O_EEENS5_IJS1O_SC_EEEEEEENS4_39AutoVectorizingCopyWithAssumedAlignmentILi128EEENS4_14SM90_TMA_STOREES2A_S2C_S2C_EEEvvEEEEvNT_6ParamsE,(.L_x_231 - _ZN7cutlass13device_kernelINS_4gemm6kernel13GemmUniversalIN4cute5tupleIJiiiiEEENS1_10collective13CollectiveMmaINS1_35MainloopSm100TmaUmmaWarpSpecializedILi26ELi2ELi4ENS5_IJNS4_1CILi2EEENSA_ILi1EEESC_EEEEENS5_IJNSA_ILi128EEESF_NSA_ILi64EEEEEENS_12float_e4m3_tENS5_IJlSC_lEEESI_SJ_NS4_8TiledMMAINS4_8MMA_AtomIJNS4_10MMA_TraitsINS4_25SM100_MMA_F8F6F4_2x1SM_SSEJSI_SI_fSF_SF_NS4_17integral_constantINS4_4UMMA5MajorELSQ_0EEESR_NSO_INSP_7ScaleInELSS_0EEEST_EEEEEENS4_6LayoutINS5_IJSC_SC_SC_EEENS5_IJNSA_ILi0EEESY_SY_EEEEENS5_IJNS4_10UnderscoreES11_S11_EEEEENS4_18SM100_TMA_2SM_LOADENS4_14ComposedLayoutINS4_7SwizzleILi2ELi4ELi3EEENS4_18smem_ptr_flag_bitsILi8EEENSW_INS5_IJNSA_ILi8EEESG_EEENS5_IJSG_SC_EEEEEEEvNS4_8identityES14_S1E_vS1F_EENS_8epilogue10collective18CollectiveEpilogueINS1H_23Sm100TmaWarpSpecializedILi2ELi2ELi32ELb0ELb0EEEJNS5_IJSG_SF_SG_EEENS5_IJNSW_ISG_SC_EENSW_INS5_IJNSA_ILi32EEESB_EEENS5_IJSC_SG_EEEEEEEESI_SJ_SI_SJ_NS1H_6fusion15FusionCallbacksIS1L_NS1T_13LinCombEltActINS1H_6thread4ReLuESI_fSI_fLNS_15FloatRoundStyleE2EEES1M_S1S_JEEENS4_5SM1004TMEM4LOAD26SM100_TMEM_LOAD_32dp32b32xENS4_13SM90_TMA_LOADENS15_INS16_ILi1ELi4ELi3EEES19_NSW_INS5_IJS1A_S1O_EEENS5_IJS1O_SC_EEEEEEENS4_39AutoVectorizingCopyWithAssumedAlignmentILi128EEENS4_14SM90_TMA_STOREES2A_S2C_S2C_EEEvvEEEEvNT_6ParamsE)
        .other          _ZN7cutlass13device_kernelINS_4gemm6kernel13GemmUniversalIN4cute5tupleIJiiiiEEENS1_10collective13CollectiveMmaINS1_35MainloopSm100TmaUmmaWarpSpecializedILi26ELi2ELi4ENS5_IJNS4_1CILi2EEENSA_ILi1EEESC_EEEEENS5_IJNSA_ILi128EEESF_NSA_ILi64EEEEEENS_12float_e4m3_tENS5_IJlSC_lEEESI_SJ_NS4_8TiledMMAINS4_8MMA_AtomIJNS4_10MMA_TraitsINS4_25SM100_MMA_F8F6F4_2x1SM_SSEJSI_SI_fSF_SF_NS4_17integral_constantINS4_4UMMA5MajorELSQ_0EEESR_NSO_INSP_7ScaleInELSS_0EEEST_EEEEEENS4_6LayoutINS5_IJSC_SC_SC_EEENS5_IJNSA_ILi0EEESY_SY_EEEEENS5_IJNS4_10UnderscoreES11_S11_EEEEENS4_18SM100_TMA_2SM_LOADENS4_14ComposedLayoutINS4_7SwizzleILi2ELi4ELi3EEENS4_18smem_ptr_flag_bitsILi8EEENSW_INS5_IJNSA_ILi8EEESG_EEENS5_IJSG_SC_EEEEEEEvNS4_8identityES14_S1E_vS1F_EENS_8epilogue10collective18CollectiveEpilogueINS1H_23Sm100TmaWarpSpecializedILi2ELi2ELi32ELb0ELb0EEEJNS5_IJSG_SF_SG_EEENS5_IJNSW_ISG_SC_EENSW_INS5_IJNSA_ILi32EEESB_EEENS5_IJSC_SG_EEEEEEEESI_SJ_SI_SJ_NS1H_6fusion15FusionCallbacksIS1L_NS1T_13LinCombEltActINS1H_6thread4ReLuESI_fSI_fLNS_15FloatRoundStyleE2EEES1M_S1S_JEEENS4_5SM1004TMEM4LOAD26SM100_TMEM_LOAD_32dp32b32xENS4_13SM90_TMA_LOADENS15_INS16_ILi1ELi4ELi3EEES19_NSW_INS5_IJS1A_S1O_EEENS5_IJS1O_SC_EEEEEEENS4_39AutoVectorizingCopyWithAssumedAlignmentILi128EEENS4_14SM90_TMA_STOREES2A_S2C_S2C_EEEvvEEEEvNT_6ParamsE,@"STO_CUDA_ENTRY STV_DEFAULT"
_ZN7cutlass13device_kernelINS_4gemm6kernel13GemmUniversalIN4cute5tupleIJiiiiEEENS1_10collective13CollectiveMmaINS1_35MainloopSm100TmaUmmaWarpSpecializedILi26ELi2ELi4ENS5_IJNS4_1CILi2EEENSA_ILi1EEESC_EEEEENS5_IJNSA_ILi128EEESF_NSA_ILi64EEEEEENS_12float_e4m3_tENS5_IJlSC_lEEESI_SJ_NS4_8TiledMMAINS4_8MMA_AtomIJNS4_10MMA_TraitsINS4_25SM100_MMA_F8F6F4_2x1SM_SSEJSI_SI_fSF_SF_NS4_17integral_constantINS4_4UMMA5MajorELSQ_0EEESR_NSO_INSP_7ScaleInELSS_0EEEST_EEEEEENS4_6LayoutINS5_IJSC_SC_SC_EEENS5_IJNSA_ILi0EEESY_SY_EEEEENS5_IJNS4_10UnderscoreES11_S11_EEEEENS4_18SM100_TMA_2SM_LOADENS4_14ComposedLayoutINS4_7SwizzleILi2ELi4ELi3EEENS4_18smem_ptr_flag_bitsILi8EEENSW_INS5_IJNSA_ILi8EEESG_EEENS5_IJSG_SC_EEEEEEEvNS4_8identityES14_S1E_vS1F_EENS_8epilogue10collective18CollectiveEpilogueINS1H_23Sm100TmaWarpSpecializedILi2ELi2ELi32ELb0ELb0EEEJNS5_IJSG_SF_SG_EEENS5_IJNSW_ISG_SC_EENSW_INS5_IJNSA_ILi32EEESB_EEENS5_IJSC_SG_EEEEEEEESI_SJ_SI_SJ_NS1H_6fusion15FusionCallbacksIS1L_NS1T_13LinCombEltActINS1H_6thread4ReLuESI_fSI_fLNS_15FloatRoundStyleE2EEES1M_S1S_JEEENS4_5SM1004TMEM4LOAD26SM100_TMEM_LOAD_32dp32b32xENS4_13SM90_TMA_LOADENS15_INS16_ILi1ELi4ELi3EEES19_NSW_INS5_IJS1A_S1O_EEENS5_IJS1O_SC_EEEEEEENS4_39AutoVectorizingCopyWithAssumedAlignmentILi128EEENS4_14SM90_TMA_STOREES2A_S2C_S2C_EEEvvEEEEvNT_6ParamsE:
[----:B------:R-:W1:Y:S01]  /*0000*/  LDC R1, c[0x0][0x37c] ;  /* 0x0000df00ff017b82 */ /* 0x000e620000000800 */
[----:B------:R-:W2:Y:S01]  /*0010*/  S2R R111, SR_TID.X ;  /* 0x00000000006f7919 */ /* 0x000ea20000002100 */
[----:B------:R-:W3:Y:S06]  /*0020*/  LDCU.64 UR8, c[0x0][0x890] ;  /* 0x00011200ff0877ac */ /* 0x000eec0008000a00 */
[----:B------:R-:W4:Y:S01]  /*0030*/  S2UR UR37, SR_CgaCtaId ;  /* 0x00000000002579c3 */ /* 0x000f220000008800 */
[----:B------:R-:W-:Y:S02]  /*0040*/  PRMT R98, RZ, 0x7610, R98 ;  /* 0x00007610ff627816 */ /* 0x000fe40000000062 */
[----:B------:R-:W-:Y:S01]  /*0050*/  ELECT P0, URZ, PT ;  /* 0x0000000000ff782f */ /* 0x000fe20003800000 */
[----:B------:R-:W1:Y:S01]  /*0060*/  LDCU.64 UR44, c[0x0][0x358] ;  /* 0x00006b00ff2c77ac */ /* 0x000e620008000a00 */
[----:B---3--:R-:W-:-:S04]  /*0070*/  UISETP.NE.U32.AND UP2, UPT, UR8, URZ, UPT ;  /* 0x000000ff0800728c */ /* 0x008fc8000bf45070 */
[----:B------:R-:W-:Y:S02]  /*0080*/  UISETP.NE.AND.EX UP2, UPT, UR9, URZ, UPT, UP2 ;  /* 0x000000ff0900728c */ /* 0x000fe4000bf45320 */
[----:B----4-:R-:W-:Y:S02]  /*0090*/  ULOP3.LUT UR5, UR37, 0x1, URZ, 0xc0, !UPT ;  /* 0x0000000125057892 */ /* 0x010fe4000f8ec0ff */
[----:B------:R-:W-:Y:S01]  /*00a0*/  ULOP3.LUT UR4, UR37, 0x1, URZ, 0x3c, !UPT ;  /* 0x0000000125047892 */ /* 0x000fe2000f8e3cff */
[----:B--2---:R-:W-:-:S05]  /*00b0*/  SHF.R.U32.HI R104, RZ, 0x5, R111 ;  /* 0x00000005ff687819 */ /* 0x004fca000001166f */
[----:B------:R-:W2:Y:S02]  /*00c0*/  SHFL.IDX PT, R0, R104, RZ, 0x1f ;  /* 0x00001fff68007589 */ /* 0x000ea400000e0000 */
[----:B--2---:R-:W-:Y:S01]  /*00d0*/  R2UR UR10, R0 ;  /* 0x00000000000a72ca */ /* 0x004fe200000e0000 */
[----:B-1----:R-:W-:Y:S05]  /*00e0*/  BRA.U UP2, `(.L_x_0) ;  /* 0x00000001022c7547 */ /* 0x002fea000b800000 */
[----:B------:R-:W1:Y:S02]  /*00f0*/  LDCU.64 UR6, c[0x0][0x888] ;  /* 0x00011100ff0677ac */ /* 0x000e640008000a00 */
[----:B-1----:R-:W-:-:S04]  /*0100*/  UISETP.NE.U32.AND UP0, UPT, UR6, URZ, UPT ;  /* 0x000000ff0600728c */ /* 0x002fc8000bf05070 */
[----:B------:R-:W-:-:S09]  /*0110*/  UISETP.NE.AND.EX UP0, UPT, UR7, URZ, UPT, UP0 ;  /* 0x000000ff0700728c */ /* 0x000fd2000bf05300 */
[----:B------:R-:W-:Y:S05]  /*0120*/  BRA.U !UP0, `(.L_x_1) ;  /* 0x0000000108107547 */ /* 0x000fea000b800000 */
[----:B------:R-:W1:Y:S02]  /*0130*/  LDC.64 R2, c[0x0][0x888] ;  /* 0x00022200ff027b82 */ /* 0x000e640000000a00 */
[----:B-1----:R1:W5:Y:S01]  /*0140*/  LDG.E R49, desc[UR44][R2.64] ;  /* 0x0000002c02317981 */ /* 0x002362000c1e1900 */
[----:B------:R-:W-:Y:S01]  /*0150*/  HFMA2 R98, -RZ, RZ, 0, 5.9604644775390625e-08 ;  /* 0x00000001ff627431 */ /* 0x000fe200000001ff */
[----:B------:R-:W-:Y:S05]  /*0160*/  BRA `(.L_x_0) ;  /* 0x00000000000c7947 */ /* 0x000fea0003800000 */
.L_x_1:
[----:B------:R-:W1:Y:S01]  /*0170*/  LDCU UR6, c[0x0][0x880] ;  /* 0x00011000ff0677ac */ /* 0x000e620008000800 */
[----:B------:R-:W-:Y:S01]  /*0180*/  HFMA2 R98, -RZ, RZ, 0, 5.9604644775390625e-08 ;  /* 0x00000001ff627431 */ /* 0x000fe200000001ff */
[----:B-1----:R-:W-:-:S07]  /*0190*/  MOV R49, UR6 ;  /* 0x0000000600317c02 */ /* 0x002fce0008000f00 */
.L_x_0:
[----:B------:R-:W2:Y:S02]  /*01a0*/  LDCU.64 UR6, c[0x0][0x8b0] ;  /* 0x00011600ff0677ac */ /* 0x000ea40008000a00 */
[----:B--2---:R-:W-:-:S04]  /*01b0*/  UISETP.NE.U32.AND UP0, UPT, UR6, URZ, UPT ;  /* 0x000000ff0600728c */ /* 0x004fc8000bf05070 */
[----:B------:R-:W-:-:S09]  /*01c0*/  UISETP.NE.AND.EX UP0, UPT, UR7, URZ, UPT, UP0 ;  /* 0x000000ff0700728c */ /* 0x000fd2000bf05300 */
[----:B------:R-:W-:Y:S05]  /*01d0*/  BRA.U UP0, `(.L_x_2) ;  /* 0x0000000100247547 */ /* 0x000fea000b800000 */
[----:B------:R-:W2:Y:S02]  /*01e0*/  LDCU.64 UR6, c[0x0][0x8a8] ;  /* 0x00011500ff0677ac */ /* 0x000ea40008000a00 */
[----:B--2---:R-:W-:-:S04]  /*01f0*/  UISETP.NE.U32.AND UP0, UPT, UR6, URZ, UPT ;  /* 0x000000ff0600728c */ /* 0x004fc8000bf05070 */
[----:B------:R-:W-:-:S09]  /*0200*/  UISETP.NE.AND.EX UP0, UPT, UR7, URZ, UPT, UP0 ;  /* 0x000000ff0700728c */ /* 0x000fd2000bf05300 */
[----:B------:R-:W-:Y:S05]  /*0210*/  BRA.U !UP0, `(.L_x_3) ;  /* 0x00000001080c7547 */ /* 0x000fea000b800000 */
[----:B-1----:R-:W1:Y:S02]  /*0220*/  LDC.64 R2, c[0x0][0x8a8] ;  /* 0x00022a00ff027b82 */ /* 0x002e640000000a00 */
[----:B-1----:R2:W5:Y:S01]  /*0230*/  LDG.E R47, desc[UR44][R2.64] ;  /* 0x0000002c022f7981 */ /* 0x002562000c1e1900 */
[----:B------:R-:W-:Y:S05]  /*0240*/  BRA `(.L_x_2) ;  /* 0x0000000000087947 */ /* 0x000fea0003800000 */
.L_x_3:
[----:B------:R-:W2:Y:S02]  /*0250*/  LDCU UR6, c[0x0][0x8a0] ;  /* 0x00011400ff0677ac */ /* 0x000ea40008000800 */
[----:B--2---:R-:W-:Y:S02]  /*0260*/  MOV R47, UR6 ;  /* 0x00000006002f7c02 */ /* 0x004fe40008000f00 */
.L_x_2:
[----:B------:R-:W-:Y:S01]  /*0270*/  IMAD.U32 R0, RZ, RZ, UR10 ;  /* 0x0000000aff007e24 */ /* 0x000fe2000f8e00ff */
[----:B------:R-:W-:Y:S04]  /*0280*/  BSSY.RECONVERGENT B0, `(.L_x_4) ;  /* 0x000000c000007945 */ /* 0x000fe80003800200 */
[C---:B------:R-:W-:Y:S02]  /*0290*/  ISETP.NE.OR P2, PT, R0.reuse, 0x1, !P0 ;  /* 0x000000010000780c */ /* 0x040fe40004745670 */
[----:B------:R-:W-:-:S11]  /*02a0*/  ISETP.NE.OR P1, PT, R0, 0x3, !P0 ;  /* 0x000000030000780c */ /* 0x000fd60004725670 */
[----:B------:R-:W-:Y:S05]  /*02b0*/  @P2 BRA `(.L_x_5) ;  /* 0x0000000000202947 */ /* 0x000fea0003800000 */
[----:B------:R-:W3:Y:S02]  /*02c0*/  LDCU.64 UR6, c[0x0][0x348] ;  /* 0x00006900ff0677ac */ /* 0x000ee40008000a00 */
[----:B---3--:R-:W-:Y:S02]  /*02d0*/  UIADD3 UR12, UP1, UPT, UR6, 0x80, URZ ;  /* 0x00000080060c7890 */ /* 0x008fe4000ff3e0ff */
[----:B------:R-:W-:Y:S02]  /*02e0*/  UIADD3 UR6, UP0, UPT, UR6, 0x180, URZ ;  /* 0x0000018006067890 */ /* 0x000fe4000ff1e0ff */
[----:B------:R-:W-:Y:S02]  /*02f0*/  UIADD3.X UR13, UPT, UPT, URZ, UR7, URZ, UP1, !UPT ;  /* 0x00000007ff0d7290 */ /* 0x000fe40008ffe4ff */
[----:B------:R-:W-:-:S07]  /*0300*/  UIADD3.X UR7, UPT, UPT, URZ, UR7, URZ, UP0, !UPT ;  /* 0x00000007ff077290 */ /* 0x000fce00087fe4ff */
[----:B------:R3:W-:Y:S02]  /*0310*/  UTMACCTL.PF [UR12] ;  /* 0x000000000c0079b9 */ /* 0x0007e40008040000 */
[----:B------:R3:W-:Y:S02]  /*0320*/  UTMACCTL.PF [UR6] ;  /* 0x00000000060079b9 */ /* 0x0007e40008040000 */
[----:B---3--:R-:W-:Y:S01]  /*0330*/  NOP ;  /* 0x0000000000007918 */ /* 0x008fe20000000000 */
.L_x_5:
[----:B------:R-:W-:Y:S05]  /*0340*/  BSYNC.RECONVERGENT B0 ;  /* 0x0000000000007941 */ /* 0x000fea0003800200 */
.L_x_4:
[----:B------:R-:W-:Y:S04]  /*0350*/  BSSY.RECONVERGENT B0, `(.L_x_6) ;  /* 0x000000a000007945 */ /* 0x000fe80003800200 */
        /* <DEDUP_REMOVED lines=9> */
.L_x_7:
[----:B------:R-:W-:Y:S05]  /*03f0*/  BSYNC.RECONVERGENT B0 ;  /* 0x0000000000007941 */ /* 0x000fea0003800200 */
.L_x_6:
[----:B------:R-:W3:Y:S01]  /*0400*/  LDCU.64 UR6, c[0x0][0x888] ;  /* 0x00011100ff0677ac */ /* 0x000ee20008000a00 */
[----:B------:R-:W-:Y:S02]  /*0410*/  UISETP.EQ.U32.AND UP1, UPT, UR8, URZ, UPT ;  /* 0x000000ff0800728c */ /* 0x000fe4000bf22070 */
[----:B------:R-:W-:Y:S02]  /*0420*/  UPLOP3.LUT UP5, UPT, UPT, UPT, UPT, 0x40, 0x4 ;  /* 0x000000000004789c */ /* 0x000fe40003fae870 */
[----:B---3--:R-:W-:-:S04]  /*0430*/  UISETP.NE.U32.AND UP0, UPT, UR6, URZ, UPT ;  /* 0x000000ff0600728c */ /* 0x008fc8000bf05070 */
[----:B------:R-:W-:-:S04]  /*0440*/  UISETP.NE.AND.EX UP0, UPT, UR7, URZ, UPT, UP0 ;  /* 0x000000ff0700728c */ /* 0x000fc8000bf05300 */
[----:B------:R-:W-:-:S04]  /*0450*/  UISETP.EQ.OR.EX UP3, UPT, UR9, URZ, !UP0, UP1 ;  /* 0x000000ff0900728c */ /* 0x000fc8000c762710 */
[----:B------:R-:W-:-:S05]  /*0460*/  UP2UR UR48, UPR, URZ, 0x8 ;  /* 0x00000008ff307883 */ /* 0x000fca0008000000 */
[----:B------:R-:W-:Y:S07]  /*0470*/  BRA.U !UP3, `(.L_x_8) ;  /* 0x000000010b147547 */ /* 0x000fee000b800000 */
[----:B------:R-:W-:Y:S01]  /*0480*/  PLOP3.LUT P2, PT, PT, PT, UP2, 0x80, 0x8 ;  /* 0x000000000008781c */ /* 0x000fe20003f4f028 */
[----:B------:R-:W-:-:S12]  /*0490*/  UPLOP3.LUT UP5, UPT, UPT, UPT, UP0, 0x40, 0x4 ;  /* 0x000000000004789c */ /* 0x000fd80003fae800 */
[----:B-----5:R-:W-:-:S13]  /*04a0*/  @!P2 FSETP.EQ.AND P1, PT, R49, RZ, PT ;  /* 0x000000ff3100a20b */ /* 0x020fda0003f22000 */
[----:B------:R-:W-:Y:S01]  /*04b0*/  @!P2 VOTEU.ANY UP1, P1 ;  /* 0x0000000000ffa886 */ /* 0x000fe20000820100 */
[----:B------:R-:W-:-:S11]  /*04c0*/  @!UP2 UPLOP3.LUT UP5, UPT, UPT, UPT, UP1, 0x80, 0x8 ;  /* 0x000000000008a89c */ /* 0x000fd60003faf010 */
.L_x_8:
[----:B------:R-:W3:Y:S01]  /*04d0*/  SHFL.IDX PT, R0, R104, RZ, 0x1f ;  /* 0x00001fff68007589 */ /* 0x000ee200000e0000 */
[----:B------:R-:W-:-:S04]  /*04e0*/  UISETP.NE.AND UP1, UPT, UR10, 0x2, UPT ;  /* 0x000000020a00788c */ /* 0x000fc8000bf25270 */
[----:B------:R-:W-:Y:S02]  /*04f0*/  UISETP.EQ.AND UP2, UPT, UR5, URZ, !UP1 ;  /* 0x000000ff0500728c */ /* 0x000fe4000cf42270 */
[----:B------:R-:W-:-:S04]  /*0500*/  USEL UR6, URZ, 0x1, UP1 ;  /* 0x00000001ff067887 */ /* 0x000fc80008800000 */
[----:B------:R-:W-:Y:S02]  /*0510*/  PLOP3.LUT P5, PT, P0, PT, UP2, 0x80, 0x8 ;  /* 0x000000000008781c */ /* 0x000fe400007af028 */
[----:B---3--:R-:W-:-:S13]  /*0520*/  ISETP.NE.AND P1, PT, R0, RZ, PT ;  /* 0x000000ff0000720c */ /* 0x008fda0003f25270 */
[----:B------:R-:W-:Y:S05]  /*0530*/  @P1 BRA `(.L_x_9) ;  /* 0x0000000400001947 */ /* 0x000fea0003800000 */
[----:B------:R-:W-:Y:S01]  /*0540*/  ELECT P1, URZ, PT ;  /* 0x0000000000ff782f */ /* 0x000fe20003820000 */
[----:B------:R-:W-:-:S12]  /*0550*/  BSSY.RECONVERGENT B0, `(.L_x_9) ;  /* 0x000003e000007945 */ /* 0x000fd80003800200 */
[----:B------:R-:W-:Y:S05]  /*0560*/  @!P1 BRA `(.L_x_10) ;  /* 0x0000000000f09947 */ /* 0x000fea0003800000 */
[----:B------:R-:W-:Y:S01]  /*0570*/  UMOV UR8, 0x400 ;  /* 0x0000040000087882 */ /* 0x000fe20000000000 */
[----:B------:R-:W-:Y:S01]  /*0580*/  UMOV UR7, 0x1 ;  /* 0x0000000100077882 */ /* 0x000fe20000000000 */
[----:B------:R-:W-:Y:S02]  /*0590*/  ULEA UR8, UR37, UR8, 0x18 ;  /* 0x0000000825087291 */ /* 0x000fe4000f8ec0ff */
[----:B------:R-:W-:-:S04]  /*05a0*/  UIADD3 UR12, UPT, UPT, -UR7, 0x100000, URZ ;  /* 0x00100000070c7890 */ /* 0x000fc8000fffe1ff */
[----:B------:R-:W-:Y:S02]  /*05b0*/  USHF.L.U32 UR13, UR12, 0xb, URZ ;  /* 0x0000000b0c0d7899 */ /* 0x000fe400080006ff */
[----:B------:R-:W-:Y:S01]  /*05c0*/  USHF.L.U32 UR12, UR12, 0x1, URZ ;  /* 0x000000010c0c7899 */ /* 0x000fe200080006ff */
[----:B------:R-:W3:Y:S11]  /*05d0*/  FENCE.VIEW.ASYNC.S ;  /* 0x00000000000073c6 */ /* 0x000ef60000000000 */
[----:B---3--:R3:W4:Y:S01]  /*05e0*/  SYNCS.EXCH.64 URZ, [UR8], UR12 ;  /* 0x0000000c08ff75b2 */ /* 0x0087220008000100 */
[----:B------:R3:W1:Y:S01]  /*05f0*/  SYNCS.EXCH.64 URZ, [UR8+0xd0], UR12 ;  /* 0x0000d00c08ff75b2 */ /* 0x0006620008000100 */
        /* <DEDUP_REMOVED lines=49> */
[----:B------:R3:W1:Y:S02]  /*0910*/  SYNCS.EXCH.64 URZ, [UR8+0x198], UR12 ;  /* 0x0001980c08ff75b2 */ /* 0x0006640008000100 */
[----:B---34-:R-:W-:Y:S01]  /*0920*/  NOP ;  /* 0x0000000000007918 */ /* 0x018fe20000000000 */
.L_x_10:
[----:B------:R-:W-:Y:S05]  /*0930*/  BSYNC.RECONVERGENT B0 ;  /* 0x0000000000007941 */ /* 0x000fea0003800200 */
.L_x_9:
[----:B------:R-:W3:Y:S01]  /*0940*/  SHFL.IDX PT, R0, R104, RZ, 0x1f ;  /* 0x00001fff68007589 */ /* 0x000ee200000e0000 */
[----:B------:R-:W-:Y:S01]  /*0950*/  NOP ;  /* 0x0000000000007918 */ /* 0x000fe20000000000 */
[----:B---3--:R-:W-:-:S13]  /*0960*/  ISETP.NE.AND P1, PT, R0, 0x1, PT ;  /* 0x000000010000780c */ /* 0x008fda0003f25270 */
[----:B------:R-:W-:Y:S05]  /*0970*/  @P1 BRA `(.L_x_11) ;  /* 0x0000000000441947 */ /* 0x000fea0003800000 */
[----:B------:R-:W-:Y:S01]  /*0980*/  UMOV UR9, 0x400 ;  /* 0x0000040000097882 */ /* 0x000fe20000000000 */
[----:B------:R-:W-:Y:S01]  /*0990*/  UMOV UR8, 0x20 ;  /* 0x0000002000087882 */ /* 0x000fe20000000000 */
[----:B------:R-:W-:Y:S01]  /*09a0*/  UMOV UR7, 0x80 ;  /* 0x0000008000077882 */ /* 0x000fe20000000000 */
[----:B------:R-:W-:Y:S02]  /*09b0*/  ULEA UR9, UR37, UR9, 0x18 ;  /* 0x0000000925097291 */ /* 0x000fe4000f8ec0ff */
[----:B------:R-:W-:-:S04]  /*09c0*/  UIADD3 UR12, UPT, UPT, -UR8, 0x100000, URZ ;  /* 0x00100000080c7890 */ /* 0x000fc8000fffe1ff */
[----:B------:R-:W-:Y:S02]  /*09d0*/  USHF.L.U32 UR13, UR12, 0xb, URZ ;  /* 0x0000000b0c0d7899 */ /* 0x000fe400080006ff */
[----:B------:R-:W-:Y:S02]  /*09e0*/  USHF.L.U32 UR12, UR12, 0x1, URZ ;  /* 0x000000010c0c7899 */ /* 0x000fe400080006ff */
[----:B------:R-:W-:-:S04]  /*09f0*/  UIADD3 UR14, UPT, UPT, -UR7, 0x100000, URZ ;  /* 0x00100000070e7890 */ /* 0x000fc8000fffe1ff */
[----:B------:R-:W-:Y:S02]  /*0a00*/  USHF.L.U32 UR15, UR14, 0xb, URZ ;  /* 0x0000000b0e0f7899 */ /* 0x000fe400080006ff */
[----:B------:R-:W-:Y:S01]  /*0a10*/  USHF.L.U32 UR14, UR14, 0x1, URZ ;  /* 0x000000010e0e7899 */ /* 0x000fe200080006ff */
[----:B------:R-:W-:Y:S01]  /*0a20*/  ELECT P1, URZ, PT ;  /* 0x0000000000ff782f */ /* 0x000fe20003820000 */
[----:B------:R-:W3:Y:S02]  /*0a30*/  FENCE.VIEW.ASYNC.S ;  /* 0x00000000000073c6 */ /* 0x000ee40000000000 */
[----:B---3--:R3:W4:Y:S08]  /*0a40*/  SYNCS.EXCH.64 URZ, [UR9+0x1a0], UR12 ;  /* 0x0001a00c09ff75b2 */ /* 0x0087300008000100 */
[----:B------:R3:W1:Y:S01]  /*0a50*/  SYNCS.EXCH.64 URZ, [UR9+0x1b0], UR14 ;  /* 0x0001b00e09ff75b2 */ /* 0x0006620008000100 */
[----:B------:R3:W1:Y:S01]  /*0a60*/  SYNCS.EXCH.64 URZ, [UR9+0x1a8], UR12 ;  /* 0x0001a80c09ff75b2 */ /* 0x0006620008000100 */
[----:B------:R3:W1:Y:S01]  /*0a70*/  SYNCS.EXCH.64 URZ, [UR9+0x1b8], UR14 ;  /* 0x0001b80e09ff75b2 */ /* 0x0006620008000100 */
[----:B------:R-:W-:Y:S01]  /*0a80*/  NOP ;  /* 0x0000000000007918 */ /* 0x000fe20000000000 */
.L_x_11:
[----:B------:R-:W2:Y:S01]  /*0a90*/  SHFL.IDX PT, R0, R104, RZ, 0x1f ;  /* 0x00001fff68007589 */ /* 0x000ea200000e0000 */
[----:B------:R-:W-:Y:S01]  /*0aa0*/  NOP ;  /* 0x0000000000007918 */ /* 0x000fe20000000000 */
[----:B--2---:R-:W-:-:S13]  /*0ab0*/  ISETP.NE.AND P1, PT, R0, 0x3, PT ;  /* 0x000000030000780c */ /* 0x004fda0003f25270 */
[----:B------:R-:W-:Y:S05]  /*0ac0*/  @P1 BRA `(.L_x_12) ;  /* 0x00000000002c1947 */ /* 0x000fea0003800000 */
[----:B------:R-:W-:Y:S01]  /*0ad0*/  UMOV UR8, 0x400 ;  /* 0x0000040000087882 */ /* 0x000fe20000000000 */
[----:B------:R-:W-:Y:S01]  /*0ae0*/  UMOV UR7, 0x20 ;  /* 0x0000002000077882 */ /* 0x000fe20000000000 */
[----:B------:R-:W-:Y:S02]  /*0af0*/  ULEA UR8, UR37, UR8, 0x18 ;  /* 0x0000000825087291 */ /* 0x000fe4000f8ec0ff */
[----:B---3--:R-:W-:-:S04]  /*0b00*/  UIADD3 UR12, UPT, UPT, -UR7, 0x100000, URZ ;  /* 0x00100000070c7890 */ /* 0x008fc8000fffe1ff */
[----:B------:R-:W-:Y:S02]  /*0b10*/  USHF.L.U32 UR13, UR12, 0xb, URZ ;  /* 0x0000000b0c0d7899 */ /* 0x000fe400080006ff */
[----:B------:R-:W-:Y:S01]  /*0b20*/  USHF.L.U32 UR12, UR12, 0x1, URZ ;  /* 0x000000010c0c7899 */ /* 0x000fe200080006ff */
[----:B------:R-:W-:Y:S01]  /*0b30*/  ELECT P1, URZ, PT ;  /* 0x0000000000ff782f */ /* 0x000fe20003820000 */
[----:B------:R-:W2:Y:S10]  /*0b40*/  FENCE.VIEW.ASYNC.S ;  /* 0x00000000000073c6 */ /* 0x000eb40000000000 */
[----:B--2---:R2:W3:Y:S01]  /*0b50*/  SYNCS.EXCH.64 URZ, [UR8+0x1c0], UR12 ;  /* 0x0001c00c08ff75b2 */ /* 0x0044e20008000100 */
[----:B------:R2:W1:Y:S01]  /*0b60*/  SYNCS.EXCH.64 URZ, [UR8+0x1c8], UR12 ;  /* 0x0001c80c08ff75b2 */ /* 0x0004620008000100 */
[----:B------:R-:W-:Y:S01]  /*0b70*/  NOP ;  /* 0x0000000000007918 */ /* 0x000fe20000000000 */
.L_x_12:
[----:B------:R-:W4:Y:S01]  /*0b80*/  SHFL.IDX PT, R0, R104, RZ, 0x1f ;  /* 0x00001fff68007589 */ /* 0x000f2200000e0000 */
[----:B------:R-:W-:Y:S01]  /*0b90*/  NOP ;  /* 0x0000000000007918 */ /* 0x000fe20000000000 */
[----:B----4-:R-:W-:-:S13]  /*0ba0*/  ISETP.NE.AND P1, PT, R0, 0x4, PT ;  /* 0x000000040000780c */ /* 0x010fda0003f25270 */
[----:B------:R-:W-:Y:S05]  /*0bb0*/  @P1 BRA `(.L_x_13) ;  /* 0x0000000000481947 */ /* 0x000fea0003800000 */
[----:B---3--:R-:W-:Y:S01]  /*0bc0*/  UMOV UR9, 0x1a0 ;  /* 0x000001a000097882 */ /* 0x008fe20000000000 */
[----:B--2---:R-:W-:Y:S01]  /*0bd0*/  UMOV UR8, 0x400 ;  /* 0x0000040000087882 */ /* 0x004fe20000000000 */
[----:B------:R-:W-:Y:S01]  /*0be0*/  USEL UR9, UR9, 0x1e0, UP5 ;  /* 0x000001e009097887 */ /* 0x000fe2000a800000 */
        /* <DEDUP_REMOVED lines=9> */
[----:B------:R-:W2:Y:S02]  /*0c80*/  FENCE.VIEW.ASYNC.S ;  /* 0x00000000000073c6 */ /* 0x000ea40000000000 */
[----:B--2---:R4:W2:Y:S08]  /*0c90*/  SYNCS.EXCH.64 URZ, [UR8+0x1d0], UR12 ;  /* 0x0001d00c08ff75b2 */ /* 0x0048b00008000100 */
[----:B------:R4:W3:Y:S01]  /*0ca0*/  SYNCS.EXCH.64 URZ, [UR8+0x1e0], UR14 ;  /* 0x0001e00e08ff75b2 */ /* 0x0008e20008000100 */
[----:B------:R4:W1:Y:S01]  /*0cb0*/  SYNCS.EXCH.64 URZ, [UR8+0x1d8], UR12 ;  /* 0x0001d80c08ff75b2 */ /* 0x0008620008000100 */
[----:B------:R4:W1:Y:S02]  /*0cc0*/  SYNCS.EXCH.64 URZ, [UR8+0x1e8], UR14 ;  /* 0x0001e80e08ff75b2 */ /* 0x0008640008000100 */
[----:B----4-:R-:W-:Y:S01]  /*0cd0*/  NOP ;  /* 0x0000000000007918 */ /* 0x010fe20000000000 */
.L_x_13:
[----:B------:R-:W4:Y:S01]  /*0ce0*/  SHFL.IDX PT, R0, R104, RZ, 0x1f ;  /* 0x00001fff68007589 */ /* 0x000f2200000e0000 */
[----:B------:R-:W-:Y:S01]  /*0cf0*/  NOP ;  /* 0x0000000000007918 */ /* 0x000fe20000000000 */
[----:B----4-:R-:W-:-:S13]  /*0d00*/  ISETP.NE.AND P1, PT, R0, 0x5, PT ;  /* 0x000000050000780c */ /* 0x010fda0003f25270 */
[----:B------:R-:W-:Y:S05]  /*0d10*/  @P1 BRA `(.L_x_14) ;  /* 0x0000000000541947 */ /* 0x000fea0003800000 */
[----:B---3--:R-:W-:Y:S01]  /*0d20*/  UMOV UR9, 0x400 ;  /* 0x0000040000097882 */ /* 0x008fe20000000000 */
[----:B--2---:R-:W-:Y:S01]  /*0d30*/  UMOV UR8, 0x1 ;  /* 0x0000000100087882 */ /* 0x004fe20000000000 */
        /* <DEDUP_REMOVED lines=13> */
[----:B------:R4:W1:Y:S01]  /*0e10*/  SYNCS.EXCH.64 URZ, [UR9+0x218], UR14 ;  /* 0x0002180e09ff75b2 */ /* 0x0008620008000100 */
[----:B------:R4:W1:Y:S01]  /*0e20*/  SYNCS.EXCH.64 URZ, [UR9+0x200], UR12 ;  /* 0x0002000c09ff75b2 */ /* 0x0008620008000100 */
[----:B------:R4:W1:Y:S01]  /*0e30*/  SYNCS.EXCH.64 URZ, [UR9+0x220], UR14 ;  /* 0x0002200e09ff75b2 */ /* 0x0008620008000100 */
[----:B------:R4:W1:Y:S01]  /*0e40*/  SYNCS.EXCH.64 URZ, [UR9+0x208], UR12 ;  /* 0x0002080c09ff75b2 */ /* 0x0008620008000100 */
[----:B------:R4:W1:Y:S02]  /*0e50*/  SYNCS.EXCH.64 URZ, [UR9+0x228], UR14 ;  /* 0x0002280e09ff75b2 */ /* 0x0008640008000100 */
[----:B----4-:R-:W-:Y:S01]  /*0e60*/  NOP ;  /* 0x0000000000007918 */ /* 0x010fe20000000000 */
.L_x_14:
[----:B------:R-:W4:Y:S01]  /*0e70*/  SHFL.IDX PT, R0, R104, RZ, 0x1f ;  /* 0x00001fff68007589 */ /* 0x000f2200000e0000 */
[----:B------:R-:W-:Y:S01]  /*0e80*/  ISETP.NE.OR P0, PT, RZ, UR10, !P0 ;  /* 0x0000000aff007c0c */ /* 0x000fe2000c705670 */
[----:B------:R-:W-:Y:S01]  /*0e90*/  NOP ;  /* 0x0000000000007918 */ /* 0x000fe20000000000 */
[----:B----4-:R-:W-:-:S13]  /*0ea0*/  ISETP.NE.AND P1, PT, R0, 0x3, PT ;  /* 0x000000030000780c */ /* 0x010fda0003f25270 */
[----:B------:R-:W-:Y:S05]  /*0eb0*/  @P1 BRA `(.L_x_15) ;  /* 0x0000000000341947 */ /* 0x000fea0003800000 */
[----:B--2---:R-:W-:Y:S01]  /*0ec0*/  UMOV UR8, 0x400 ;  /* 0x0000040000087882 */ /* 0x004fe20000000000 */
[----:B------:R-:W-:Y:S01]  /*0ed0*/  UMOV UR7, 0x20 ;  /* 0x0000002000077882 */ /* 0x000fe20000000000 */
[----:B------:R-:W-:Y:S02]  /*0ee0*/  ULEA UR8, UR37, UR8, 0x18 ;  /* 0x0000000825087291 */ /* 0x000fe4000f8ec0ff */
[----:B---3--:R-:W-:-:S04]  /*0ef0*/  UIADD3 UR12, UPT, UPT, -UR7, 0x100000, URZ ;  /* 0x00100000070c7890 */ /* 0x008fc8000fffe1ff */
[----:B------:R-:W-:Y:S02]  /*0f00*/  USHF.L.U32 UR13, UR12, 0xb, URZ ;  /* 0x0000000b0c0d7899 */ /* 0x000fe400080006ff */
[----:B------:R-:W-:Y:S01]  /*0f10*/  USHF.L.U32 UR12, UR12, 0x1, URZ ;  /* 0x000000010c0c7899 */ /* 0x000fe200080006ff */
[----:B------:R-:W-:Y:S01]  /*0f20*/  ELECT P1, URZ, PT ;  /* 0x0000000000ff782f */ /* 0x000fe20003820000 */
[----:B------:R-:W2:Y:S10]  /*0f30*/  FENCE.VIEW.ASYNC.S ;  /* 0x00000000000073c6 */ /* 0x000eb40000000000 */
[----:B--2---:R4:W2:Y:S01]  /*0f40*/  SYNCS.EXCH.64 URZ, [UR8+0x230], UR12 ;  /* 0x0002300c08ff75b2 */ /* 0x0048a20008000100 */
[----:B------:R4:W3:Y:S01]  /*0f50*/  SYNCS.EXCH.64 URZ, [UR8+0x240], UR12 ;  /* 0x0002400c08ff75b2 */ /* 0x0008e20008000100 */
[----:B------:R4:W1:Y:S01]  /*0f60*/  SYNCS.EXCH.64 URZ, [UR8+0x238], UR12 ;  /* 0x0002380c08ff75b2 */ /* 0x0008620008000100 */
[----:B------:R4:W1:Y:S02]  /*0f70*/  SYNCS.EXCH.64 URZ, [UR8+0x248], UR12 ;  /* 0x0002480c08ff75b2 */ /* 0x0008640008000100 */
[----:B----4-:R-:W-:Y:S01]  /*0f80*/  NOP ;  /* 0x0000000000007918 */ /* 0x010fe20000000000 */
.L_x_15:
[----:B------:R-:W-:Y:S01]  /*0f90*/  VOTEU.ALL UP1, P0 ;  /* 0x0000000000ff7886 */ /* 0x000fe20000020000 */
[----:B--2---:R-:W2:Y:S01]  /*0fa0*/  LDCU UR8, c[0x0][0x36c] ;  /* 0x00006d80ff0877ac */ /* 0x004ea20008000800 */
[----:B------:R-:W-:Y:S01]  /*0fb0*/  NOP ;  /* 0x0000000000007918 */ /* 0x000fe20000000000 */
[----:B------:R-:W-:Y:S01]  /*0fc0*/  LOP3.LUT R10, R111, 0x1f, RZ, 0xc0, !PT ;  /* 0x0000001f6f0a7812 */ /* 0x000fe200078ec0ff */
[----:B---3--:R-:W-:Y:S01]  /*0fd0*/  UMOV UR12, 0x20 ;  /* 0x00000020000c7882 */ /* 0x008fe20000000000 */
[----:B------:R-:W-:Y:S01]  /*0fe0*/  @!UP1 UMOV UR7, 0x400 ;  /* 0x0000040000079882 */ /* 0x000fe20000000000 */
[----:B------:R-:W-:-:S04]  /*0ff0*/  @!UP1 UIADD3 UR12, UPT, UPT, -UR12, 0x100000, URZ ;  /* 0x001000000c0c9890 */ /* 0x000fc8000fffe1ff */
[----:B------:R-:W-:Y:S02]  /*1000*/  @!UP1 USHF.L.U32 UR13, UR12, 0xb, URZ ;  /* 0x0000000b0c0d9899 */ /* 0x000fe400080006ff */
[----:B------:R-:W-:Y:S02]  /*1010*/  @!UP1 USHF.L.U32 UR12, UR12, 0x1, URZ ;  /* 0x000000010c0c9899 */ /* 0x000fe400080006ff */
[----:B------:R-:W-:Y:S01]  /*1020*/  @!UP1 ULEA UR7, UR37, UR7, 0x18 ;  /* 0x0000000725079291 */ /* 0x000fe2000f8ec0ff */
[----:B------:R-:W-:Y:S01]  /*1030*/  VOTEU.ALL UP1, P0 ;  /* 0x0000000000ff7886 */ /* 0x000fe20000020000 */
[----:B------:R-:W-:Y:S01]  /*1040*/  UISETP.NE.AND UP4, UPT, UR10, URZ, UPT ;  /* 0x000000ff0a00728c */ /* 0x000fe2000bf85270 */
[----:B------:R-:W3:Y:S09]  /*1050*/  FENCE.VIEW.ASYNC.S ;  /* 0x00000000000073c6 */ /* 0x000ef20000000000 */
[----:B---3--:R3:W4:Y:S01]  /*1060*/  @!UP1 SYNCS.EXCH.64 URZ, [UR7+0x250], UR12 ;  /* 0x0002500c07ff95b2 */ /* 0x0087220008000100 */
[----:B--2---:R-:W-:-:S09]  /*1070*/  UISETP.EQ.U32.AND UP1, UPT, UR8, 0x1, UPT ;  /* 0x000000010800788c */ /* 0x004fd2000bf22070 */
[----:B------:R-:W-:Y:S05]  /*1080*/  BRA.U !UP1, `(.L_x_16) ;  /* 0x0000000109087547 */ /* 0x000fea000b800000 */
[----:B-1--4-:R-:W-:Y:S01]  /*1090*/  UCGABAR_ARV ;  /* 0x00000000000079c7 */ /* 0x012fe20008000000 */
[----:B------:R-:W-:Y:S05]  /*10a0*/  BRA `(.L_x_17) ;  /* 0x0000000000047947 */ /* 0x000fea0003800000 */
.L_x_16:
[----:B-1--4-:R-:W-:Y:S01]  /*10b0*/  NOP ;  /* 0x0000000000007918 */ /* 0x012fe20000000000 */
.L_x_17:
[----:B------:R-:W1:Y:S01]  /*10c0*/  S2R R15, SR_CTAID.Y ;  /* 0x00000000000f7919 */ /* 0x000e620000002600 */
[----:B------:R-:W-:-:S05]  /*10d0*/  CS2R.32 R97, SR_CgaSize ;  /* 0x0000000000617805 */ /* 0x000fca0000008a00 */
[----:B------:R-:W-:-:S05]  /*10e0*/  IMAD R97, R97, -0xa0, RZ ;  /* 0xffffff6061617824 */ /* 0x000fca00078e02ff */
[----:B---3--:R-:W-:-:S14]  /*10f0*/  R2UR UR7, R97 ;  /* 0x00000000610772ca */ /* 0x008fdc00000e0000 */
[----:B------:R-:W2:Y:S01]  /*1100*/  LDCU UR7, c[0x0][UR7+0x2b4] ;  /* 0x00005680070777ac */ /* 0x000ea20008000800 */
[----:B------:R-:W-:-:S05]  /*1110*/  CS2R.32 R0, SR_CgaSize ;  /* 0x0000000000007805 */ /* 0x000fca0000008a00 */
[----:B------:R-:W-:-:S06]  /*1120*/  IMAD R0, R0, -0xa0, RZ ;  /* 0xffffff6000007824 */ /* 0x000fcc00078e02ff */
[----:B------:R-:W3:Y:S01]  /*1130*/  LDC R0, c[0x0][R0+0x2a4] ;  /* 0x0000a90000007b82 */ /* 0x000ee20000000800 */
[----:B------:R-:W-:Y:S01]  /*1140*/  PRMT R8, RZ, 0x7610, R8 ;  /* 0x00007610ff087816 */ /* 0x000fe20000000008 */
[----:B------:R-:W4:Y:S01]  /*1150*/  S2R R9, SR_CTAID.X ;  /* 0x0000000000097919 */ /* 0x000f220000002500 */
[----:B------:R-:W-:-:S05]  /*1160*/  CS2R.32 R97, SR_CgaSize ;  /* 0x0000000000617805 */ /* 0x000fca0000008a00 */
[----:B------:R-:W-:-:S05]  /*1170*/  IMAD R97, R97, -0xa0, RZ ;  /* 0xffffff6061617824 */ /* 0x000fca00078e02ff */
[----:B------:R-:W-:-:S14]  /*1180*/  R2UR UR8, R97 ;  /* 0x00000000610872ca */ /* 0x000fdc00000e0000 */
[----:B------:R-:W3:Y:S01]  /*1190*/  LDCU UR8, c[0x0][UR8+0x2b0] ;  /* 0x00005600080877ac */ /* 0x000ee20008000800 */
[----:B------:R-:W-:Y:S01]  /*11a0*/  UISETP.NE.AND UP2, UPT, UR10, 0x2, UPT ;  /* 0x000000020a00788c */ /* 0x000fe2000bf45270 */
[----:B------:R-:W2:Y:S01]  /*11b0*/  LDC R11, c[0x0][0xb24] ;  /* 0x0002c900ff0b7b82 */ /* 0x000ea20000000800 */
[----:B------:R-:W-:-:S05]  /*11c0*/  CS2R.32 R2, SR_CgaSize ;  /* 0x0000000000027805 */ /* 0x000fca0000008a00 */
[----:B------:R-:W-:-:S06]  /*11d0*/  IMAD R2, R2, -0xa0, RZ ;  /* 0xffffff6002027824 */ /* 0x000fcc00078e02ff */
[----:B------:R-:W3:Y:S08]  /*11e0*/  LDC R2, c[0x0][R2+0x2a0] ;  /* 0x0000a80002027b82 */ /* 0x000ef00000000800 */
[----:B------:R-:W3:Y:S01]  /*11f0*/  LDC R40, c[0x0][0xb24] ;  /* 0x0002c900ff287b82 */ /* 0x000ee20000000800 */
[----:B-1----:R-:W-:-:S07]  /*1200*/  I2FP.F32.U32 R96, R15 ;  /* 0x0000000f00607245 */ /* 0x002fce0000201000 */
[----:B------:R-:W1:Y:S01]  /*1210*/  S2UR UR36, SR_CTAID.Z ;  /* 0x00000000002479c3 */ /* 0x000e620000002700 */
[----:B--2---:R-:W-:Y:S01]  /*1220*/  ISETP.GE.AND P0, PT, R11, 0x1, PT ;  /* 0x000000010b00780c */ /* 0x004fe20003f06270 */
[----:B----4-:R-:W-:Y:S01]  /*1230*/  IMAD.MOV.U32 R14, RZ, RZ, R9 ;  /* 0x000000ffff0e7224 */ /* 0x010fe200078e0009 */
[----:B------:R-:W-:Y:S01]  /*1240*/  I2FP.F32.U32 R97, R9 ;  /* 0x0000000900617245 */ /* 0x000fe20000201000 */
[----:B------:R-:W-:Y:S01]  /*1250*/  FMUL R96, R96, UR7 ;  /* 0x0000000760607c20 */ /* 0x000fe20008400000 */
[----:B------:R-:W2:Y:S03]  /*1260*/  LDCU UR7, c[0x0][0xb30] ;  /* 0x00016600ff0777ac */ /* 0x000ea60008000800 */
[----:B---3--:R-:W-:Y:S02]  /*1270*/  FMUL R97, R97, UR8 ;  /* 0x0000000861617c20 */ /* 0x008fe40008400000 */
[----:B------:R-:W3:Y:S08]  /*1280*/  F2I.U32.TRUNC.NTZ R96, R96 ;  /* 0x0000006000607305 */ /* 0x000ef0000020f000 */
[----:B------:R-:W4:Y:S01]  /*1290*/  F2I.U32.TRUNC.NTZ R97, R97 ;  /* 0x0000006100617305 */ /* 0x000f22000020f000 */
[----:B--2---:R-:W-:Y:S01]  /*12a0*/  UISETP.NE.AND UP3, UPT, UR7, 0x1, UPT ;  /* 0x000000010700788c */ /* 0x004fe2000bf65270 */
[----:B---3--:R-:W-:-:S05]  /*12b0*/  IADD3 R96, PT, PT, -R96, RZ, RZ ;  /* 0x000000ff60607210 */ /* 0x008fca0007ffe1ff */
[----:B------:R-:W-:Y:S01]  /*12c0*/  IMAD R96, R0, R96, R15 ;  /* 0x0000006000607224 */ /* 0x000fe200078e020f */
[----:B------:R-:W-:Y:S01]  /*12d0*/  PRMT R0, RZ, 0x7610, R0 ;  /* 0x00007610ff007816 */ /* 0x000fe20000000000 */
[----:B----4-:R-:W-:-:S04]  /*12e0*/  IMAD.MOV R97, RZ, RZ, -R97 ;  /* 0x000000ffff617224 */ /* 0x010fc800078e0a61 */
[----:B------:R-:W-:Y:S01]  /*12f0*/  IMAD R97, R2, R97, R9 ;  /* 0x0000006102617224 */ /* 0x000fe200078e0209 */
[----:B-1----:R-:W-:Y:S06]  /*1300*/  BRA.U UP4, `(.L_x_18) ;  /* 0x0000000104247547 */ /* 0x002fec000b800000 */
[----:B------:R-:W-:Y:S01]  /*1310*/  ISETP.NE.AND P1, PT, R96, RZ, PT ;  /* 0x000000ff6000720c */ /* 0x000fe20003f25270 */
[----:B------:R-:W-:Y:S01]  /*1320*/  IMAD.MOV.U32 R0, RZ, RZ, 0x3 ;  /* 0x00000003ff007424 */ /* 0x000fe200078e00ff */
[C---:B------:R-:W-:Y:S02]  /*1330*/  LOP3.LUT R2, R97.reuse, 0xfffffffe, RZ, 0xc0, !PT ;  /* 0xfffffffe61027812 */ /* 0x040fe400078ec0ff */
[----:B------:R-:W-:Y:S02]  /*1340*/  ISETP.LT.U32.OR P1, PT, R97, 0x2, !P1 ;  /* 0x000000026100780c */ /* 0x000fe40004f21470 */
[----:B------:R-:W-:Y:S02]  /*1350*/  SHF.L.U32 R0, R0, R2, RZ ;  /* 0x0000000200007219 */ /* 0x000fe400000006ff */
[----:B------:R-:W-:Y:S02]  /*1360*/  SEL R4, RZ, 0x1, !P1 ;  /* 0x00000001ff047807 */ /* 0x000fe40004800000 */
[----:B------:R-:W-:-:S05]  /*1370*/  SEL R3, RZ, 0x2, !P1 ;  /* 0x00000002ff037807 */ /* 0x000fca0004800000 */
[----:B------:R-:W-:-:S05]  /*1380*/  IMAD.IADD R3, R4, 0x1, R3 ;  /* 0x0000000104037824 */ /* 0x000fca00078e0203 */
[----:B------:R-:W-:Y:S02]  /*1390*/  PRMT R8, R3, 0x7610, R8 ;  /* 0x0000761003087816 */ /* 0x000fe40000000008 */
.L_x_18:
[----:B------:R-:W-:Y:S05]  /*13a0*/  @!P0 BRA `(.L_x_19) ;  /* 0x0000000000b88947 */ /* 0x000fea0003800000 */
[----:B------:R-:W1:Y:S01]  /*13b0*/  LDC.64 R4, c[0x0][0xb18] ;  /* 0x0002c600ff047b82 */ /* 0x000e620000000a00 */
[----:B------:R-:W-:-:S07]  /*13c0*/  ISETP.NE.AND P0, PT, R11, 0x1, PT ;  /* 0x000000010b00780c */ /* 0x000fce0003f05270 */
[----:B------:R-:W2:Y:S08]  /*13d0*/  LDC R14, c[0x0][0xb0c] ;  /* 0x0002c300ff0e7b82 */ /* 0x000eb00000000800 */
[----:B------:R-:W3:Y:S08]  /*13e0*/  LDC R16, c[0x0][0x370] ;  /* 0x0000dc00ff107b82 */ /* 0x000ef00000000800 */
[----:B------:R-:W4:Y:S01]  /*13f0*/  LDC R13, c[0x0][0x374] ;  /* 0x0000dd00ff0d7b82 */ /* 0x000f220000000800 */
[----:B-1----:R-:W-:-:S07]  /*1400*/  ISETP.NE.AND P1, PT, R4, 0x1, PT ;  /* 0x000000010400780c */ /* 0x002fce0003f25270 */
[----:B------:R-:W3:Y:S01]  /*1410*/  LDC.64 R6, c[0x0][0xb10] ;  /* 0x0002c400ff067b82 */ /* 0x000ee20000000a00 */
[----:B--2---:R-:W-:-:S07]  /*1420*/  ISETP.NE.AND P2, PT, R14, 0x1, PT ;  /* 0x000000010e00780c */ /* 0x004fce0003f45270 */
[----:B------:R-:W1:Y:S08]  /*1430*/  LDC R12, c[0x0][0xb20] ;  /* 0x0002c800ff0c7b82 */ /* 0x000e700000000800 */
[----:B------:R-:W2:Y:S01]  /*1440*/  LDC.64 R2, c[0x0][0xb28] ;  /* 0x0002ca00ff027b82 */ /* 0x000ea20000000a00 */
[----:B----4-:R-:W-:-:S04]  /*1450*/  IMAD.HI.U32 R17, R13, R5, RZ ;  /* 0x000000050d117227 */ /* 0x010fc800078e00ff */
[----:B------:R-:W-:-:S04]  /*1460*/  IMAD.HI.U32 R5, R15, R5, RZ ;  /* 0x000000050f057227 */ /* 0x000fc800078e00ff */
[----:B---3--:R-:W-:-:S05]  /*1470*/  IMAD.HI.U32 R18, R16, R6, RZ ;  /* 0x0000000610127227 */ /* 0x008fca00078e00ff */
[-C--:B------:R-:W-:Y:S01]  /*1480*/  @P2 SHF.R.U32.HI R16, RZ, R7.reuse, R18 ;  /* 0x00000007ff102219 */ /* 0x080fe20000011612 */
[----:B------:R-:W-:Y:S01]  /*1490*/  IMAD.HI.U32 R18, R9, R6, RZ ;  /* 0x0000000609127227 */ /* 0x000fe200078e00ff */
[-C--:B-1----:R-:W-:Y:S02]  /*14a0*/  @P1 SHF.R.U32.HI R13, RZ, R12.reuse, R17 ;  /* 0x0000000cff0d1219 */ /* 0x082fe40000011611 */
[----:B------:R-:W-:Y:S02]  /*14b0*/  SHF.R.U32.HI R5, RZ, R12, R5 ;  /* 0x0000000cff057219 */ /* 0x000fe40000011605 */
[----:B------:R-:W-:Y:S02]  /*14c0*/  SHF.R.U32.HI R18, RZ, R7, R18 ;  /* 0x00000007ff127219 */ /* 0x000fe40000011612 */
[----:B------:R-:W-:Y:S01]  /*14d0*/  SEL R5, R15, R5, !P1 ;  /* 0x000000050f057207 */ /* 0x000fe20004800000 */
[----:B--2---:R-:W-:Y:S01]  /*14e0*/  IMAD.HI.U32 R17, R13, R2, RZ ;  /* 0x000000020d117227 */ /* 0x004fe200078e00ff */
[----:B------:R-:W-:-:S03]  /*14f0*/  SEL R18, R9, R18, !P2 ;  /* 0x0000001209127207 */ /* 0x000fc60005000000 */
[----:B------:R-:W-:Y:S01]  /*1500*/  IMAD.HI.U32 R6, R16, R2, RZ ;  /* 0x0000000210067227 */ /* 0x000fe200078e00ff */
[----:B------:R-:W-:-:S04]  /*1510*/  @P0 SHF.R.U32.HI R13, RZ, R3, R17 ;  /* 0x00000003ff0d0219 */ /* 0x000fc80000011611 */
[----:B------:R-:W-:Y:S01]  /*1520*/  @P0 SHF.R.U32.HI R16, RZ, R3, R6 ;  /* 0x00000003ff100219 */ /* 0x000fe20000011606 */
[----:B------:R-:W-:-:S04]  /*1530*/  IMAD R13, R13, R11, RZ ;  /* 0x0000000b0d0d7224 */ /* 0x000fc800078e02ff */
[----:B------:R-:W-:Y:S01]  /*1540*/  IMAD R6, R16, R11, RZ ;  /* 0x0000000b10067224 */ /* 0x000fe200078e02ff */
[----:B------:R-:W-:-:S04]  /*1550*/  ISETP.GE.AND P1, PT, R5, R13, PT ;  /* 0x0000000d0500720c */ /* 0x000fc80003f26270 */
[----:B------:R-:W-:Y:S01]  /*1560*/  ISETP.GE.OR P1, PT, R18, R6, P1 ;  /* 0x000000061200720c */ /* 0x000fe20000f26670 */
[----:B------:R-:W-:-:S05]  /*1570*/  IMAD.HI.U32 R6, R5, R2, RZ ;  /* 0x0000000205067227 */ /* 0x000fca00078e00ff */
[----:B------:R-:W-:-:S04]  /*1580*/  SHF.R.U32.HI R6, RZ, R3, R6 ;  /* 0x00000003ff067219 */ /* 0x000fc80000011606 */
[----:B------:R-:W-:-:S03]  /*1590*/  SEL R6, R5, R6, !P0 ;  /* 0x0000000605067207 */ /* 0x000fc60004000000 */
[----:B------:R-:W-:Y:S01]  /*15a0*/  @!P1 IMAD.HI.U32 R7, R18, R2, RZ ;  /* 0x0000000212079227 */ /* 0x000fe200078e00ff */
[----:B------:R-:W-:-:S04]  /*15b0*/  IADD3 R2, PT, PT, -R6, RZ, RZ ;  /* 0x000000ff06027210 */ /* 0x000fc80007ffe1ff */
[----:B------:R-:W-:Y:S01]  /*15c0*/  @!P1 SHF.R.U32.HI R3, RZ, R3, R7 ;  /* 0x00000003ff039219 */ /* 0x000fe20000011607 */
[----:B------:R-:W-:Y:S01]  /*15d0*/  IMAD R2, R11, R2, R5 ;  /* 0x000000020b027224 */ /* 0x000fe200078e0205 */
[----:B------:R-:W-:Y:S02]  /*15e0*/  IADD3 R7, PT, PT, -R5, RZ, RZ ;  /* 0x000000ff05077210 */ /* 0x000fe40007ffe1ff */
[----:B------:R-:W-:-:S03]  /*15f0*/  @!P1 SEL R3, R18, R3, !P0 ;  /* 0x0000000312039207 */ /* 0x000fc60004000000 */
[----:B------:R-:W-:Y:S02]  /*1600*/  IMAD R7, R4, R7, R15 ;  /* 0x0000000704077224 */ /* 0x000fe400078e020f */
[--C-:B------:R-:W-:Y:S02]  /*1610*/  @!P1 IMAD.IADD R6, R6, 0x1, -R3.reuse ;  /* 0x0000000106069824 */ /* 0x100fe400078e0a03 */
[----:B------:R-:W-:Y:S01]  /*1620*/  @!P1 IMAD R3, R2, R16, R3 ;  /* 0x0000001002039224 */ /* 0x000fe200078e0203 */
[----:B------:R-:W-:Y:S01]  /*1630*/  IADD3 R2, PT, PT, -R18, RZ, RZ ;  /* 0x000000ff12027210 */ /* 0x000fe20007ffe1ff */
[----:B------:R-:W-:Y:S02]  /*1640*/  @!P1 IMAD R5, R6, R11, R18 ;  /* 0x0000000b06059224 */ /* 0x000fe400078e0212 */
[----:B------:R-:W-:Y:S02]  /*1650*/  @!P1 IMAD.MOV.U32 R18, RZ, RZ, R3 ;  /* 0x000000ffff129224 */ /* 0x000fe400078e0003 */
[----:B------:R-:W-:-:S02]  /*1660*/  IMAD R2, R14, R2, R9 ;  /* 0x000000020e027224 */ /* 0x000fc400078e0209 */
[----:B------:R-:W-:Y:S02]  /*1670*/  IMAD R15, R5, R4, R7 ;  /* 0x00000004050f7224 */ /* 0x000fe400078e0207 */
[----:B------:R-:W-:Y:S02]  /*1680*/  IMAD R14, R18, R14, R2 ;  /* 0x0000000e120e7224 */ /* 0x000fe400078e0202 */
.L_x_19:
[----:B------:R-:W-:Y:S05]  /*1690*/  BRA.U UP3, `(.L_x_20) ;  /* 0x0000000103407547 */ /* 0x000fea000b800000 */
[----:B------:R-:W1:Y:S08]  /*16a0*/  LDC.64 R4, c[0x0][0xb10] ;  /* 0x0002c400ff047b82 */ /* 0x000e700000000a00 */
[----:B------:R-:W2:Y:S08]  /*16b0*/  LDC.64 R2, c[0x0][0xb18] ;  /* 0x0002c600ff027b82 */ /* 0x000eb00000000a00 */
[----:B------:R-:W3:Y:S08]  /*16c0*/  LDC R6, c[0x0][0xb20] ;  /* 0x0002c800ff067b82 */ /* 0x000ef00000000800 */
[----:B------:R-:W4:Y:S01]  /*16d0*/  LDC R7, c[0x0][0xb0c] ;  /* 0x0002c300ff077b82 */ /* 0x000f220000000800 */
[----:B-1----:R-:W-:-:S05]  /*16e0*/  IMAD.HI.U32 R4, R14, R4, RZ ;  /* 0x000000040e047227 */ /* 0x002fca00078e00ff */
[----:B------:R-:W-:Y:S01]  /*16f0*/  SHF.R.U32.HI R4, RZ, R5, R4 ;  /* 0x00000005ff047219 */ /* 0x000fe20000011604 */
[----:B--2---:R-:W-:Y:S01]  /*1700*/  IMAD.HI.U32 R3, R15, R3, RZ ;  /* 0x000000030f037227 */ /* 0x004fe200078e00ff */
[----:B------:R-:W-:-:S04]  /*1710*/  ISETP.NE.AND P0, PT, R2, 0x1, PT ;  /* 0x000000010200780c */ /* 0x000fc80003f05270 */
[----:B---3--:R-:W-:-:S04]  /*1720*/  SHF.R.U32.HI R3, RZ, R6, R3 ;  /* 0x00000006ff037219 */ /* 0x008fc80000011603 */
[----:B------:R-:W-:Y:S02]  /*1730*/  SEL R3, R15, R3, !P0 ;  /* 0x000000030f037207 */ /* 0x000fe40004000000 */
[----:B----4-:R-:W-:-:S04]  /*1740*/  ISETP.NE.AND P1, PT, R7, 0x1, PT ;  /* 0x000000010700780c */ /* 0x010fc80003f25270 */
[----:B------:R-:W-:-:S05]  /*1750*/  SEL R5, R14, R4, !P1 ;  /* 0x000000040e057207 */ /* 0x000fca0004800000 */
[----:B------:R-:W-:Y:S02]  /*1760*/  IMAD.IADD R4, R3, 0x1, -R5 ;  /* 0x0000000103047824 */ /* 0x000fe400078e0a05 */
[----:B------:R-:W-:Y:S02]  /*1770*/  IMAD.IADD R3, R5, 0x1, -R3 ;  /* 0x0000000105037824 */ /* 0x000fe400078e0a03 */
[----:B------:R-:W-:Y:S02]  /*1780*/  IMAD R14, R4, R7, R14 ;  /* 0x00000007040e7224 */ /* 0x000fe400078e020e */
[----:B------:R-:W-:Y:S02]  /*1790*/  IMAD R15, R3, R2, R15 ;  /* 0x00000002030f7224 */ /* 0x000fe400078e020f */
.L_x_20:
[----:B------:R-:W-:Y:S05]  /*17a0*/  BRA.U !UP1, `(.L_x_21) ;  /* 0x00000001090c7547 */ /* 0x000fea000b800000 */
[----:B------:R-:W-:Y:S01]  /*17b0*/  UCGABAR_WAIT ;  /* 0x0000000000007dc7 */ /* 0x000fe20008000000 */
[----:B------:R-:W-:Y:S01]  /*17c0*/  CCTL.IVALL ;  /* 0x00000000ff00798f */ /* 0x000fe20002000000 */
[----:B------:R-:W-:Y:S05]  /*17d0*/  BRA `(.L_x_22) ;  /* 0x0000000000047947 */ /* 0x000fea0003800000 */
.L_x_21:
[----:B------:R-:W-:Y:S06]  /*17e0*/  BAR.SYNC.DEFER_BLOCKING 0x0 ;  /* 0x0000000000007b1d */ /* 0x000fec0000010000 */
.L_x_22:
[----:B------:R-:W-:Y:S05]  /*17f0*/  BRA.U UP2, `(.L_x_23) ;  /* 0x0000001d02b87547 */ /* 0x000fea000b800000 */
[----:B------:R-:W1:Y:S01]  /*1800*/  LDCU UR4, c[0x0][0x38c] ;  /* 0x00007180ff0477ac */ /* 0x000e620008000800 */
[----:B------:R-:W2:Y:S01]  /*1810*/  LDC R8, c[0x0][0x370] ;  /* 0x0000dc00ff087b82 */ /* 0x000ea20000000800 */
[----:B------:R-:W-:Y:S02]  /*1820*/  IMAD.SHL.U32 R18, R9, 0x40, RZ ;  /* 0x0000004009127824 */ /* 0x000fe400078e00ff */
[----:B------:R-:W-:Y:S01]  /*1830*/  HFMA2 R16, -RZ, RZ, 0, 0 ;  /* 0x00000000ff107431 */ /* 0x000fe200000001ff */
[----:B------:R-:W-:Y:S01]  /*1840*/  UISETP.NE.AND UP1, UPT, UR10, URZ, UPT ;  /* 0x000000ff0a00728c */ /* 0x000fe2000bf25270 */
[----:B------:R-:W-:Y:S01]  /*1850*/  ISETP.NE.AND P4, PT, R10, RZ, P5 ;  /* 0x000000ff0a00720c */ /* 0x000fe20002f85270 */
[----:B------:R-:W-:Y:S01]  /*1860*/  IMAD.MOV.U32 R17, RZ, RZ, 0x1 ;  /* 0x00000001ff117424 */ /* 0x000fe200078e00ff */
[----:B------:R-:W-:Y:S01]  /*1870*/  CS2R R12, SRZ ;  /* 0x00000000000c7805 */ /* 0x000fe2000001ff00 */
[----:B------:R-:W-:Y:S01]  /*1880*/  IMAD.MOV.U32 R11, RZ, RZ, 0x1 ;  /* 0x00000001ff0b7424 */ /* 0x000fe200078e00ff */
[----:B------:R-:W3:Y:S01]  /*1890*/  LDC R0, c[0x0][0x374] ;  /* 0x0000dd00ff007b82 */ /* 0x000ee20000000800 */
[----:B------:R-:W-:Y:S01]  /*18a0*/  LOP3.LUT R18, R18, 0x40, RZ, 0xc0, !PT ;  /* 0x0000004012127812 */ /* 0x000fe200078ec0ff */
[----:B------:R-:W4:Y:S01]  /*18b0*/  LDCU.64 UR14, c[0x0][0x348] ;  /* 0x00006900ff0e77ac */ /* 0x000f220008000a00 */
[----:B------:R-:W-:Y:S01]  /*18c0*/  USEL UR22, UR6, 0x2, UP1 ;  /* 0x0000000206167887 */ /* 0x000fe20008800000 */
[----:B------:R-:W-:Y:S01]  /*18d0*/  UMOV UR23, URZ ;  /* 0x000000ff00177c82 */ /* 0x000fe20008000000 */
[----:B-1----:R-:W-:-:S04]  /*18e0*/  UIADD3 UR5, UPT, UPT, UR4, 0x3f, URZ ;  /* 0x0000003f04057890 */ /* 0x002fc8000fffe0ff */
[----:B------:R-:W-:-:S04]  /*18f0*/  USHF.R.S32.HI UR7, URZ, 0x1f, UR5 ;  /* 0x0000001fff077899 */ /* 0x000fc80008011405 */
[----:B------:R-:W-:Y:S02]  /*1900*/  ULEA.HI UR7, UR7, UR5, URZ, 0x6 ;  /* 0x0000000507077291 */ /* 0x000fe4000f8f30ff */
[----:B------:R-:W-:Y:S02]  /*1910*/  UIADD3 UR5, UPT, UPT, UR4, -0x1, URZ ;  /* 0xffffffff04057890 */ /* 0x000fe4000fffe0ff */
[----:B------:R-:W-:Y:S02]  /*1920*/  USHF.R.S32.HI UR7, URZ, 0x6, UR7 ;  /* 0x00000006ff077899 */ /* 0x000fe40008011407 */
[----:B------:R-:W-:Y:S02]  /*1930*/  UISETP.GE.U32.AND UP2, UPT, UR5, -0x7f, UPT ;  /* 0xffffff810500788c */ /* 0x000fe4000bf46070 */
[----:B------:R-:W-:Y:S02]  /*1940*/  UISETP.LT.U32.AND UP0, UPT, UR7, 0x1a, UPT ;  /* 0x0000001a0700788c */ /* 0x000fe4000bf01070 */
[----:B------:R-:W-:-:S02]  /*1950*/  UIADD3 UR4, UPT, UPT, UR4, 0x7e, URZ ;  /* 0x0000007e04047890 */ /* 0x000fc4000fffe0ff */
[----:B------:R-:W-:-:S04]  /*1960*/  USEL UR5, UR7, 0x1a, UP0 ;  /* 0x0000001a07057887 */ /* 0x000fc80008000000 */
[----:B------:R-:W-:Y:S02]  /*1970*/  UIADD3 UR21, UPT, UPT, UR5, -0x1, URZ ;  /* 0xffffffff05157890 */ /* 0x000fe4000fffe0ff */
[----:B------:R-:W-:Y:S02]  /*1980*/  @UP2 UIADD3 UR21, UPT, UPT, UR5, URZ, URZ ;  /* 0x000000ff05152290 */ /* 0x000fe4000fffe0ff */
[----:B------:R-:W-:Y:S02]  /*1990*/  UIADD3 UR24, UPT, UPT, UR7, -UR5, URZ ;  /* 0x8000000507187290 */ /* 0x000fe4000fffe0ff */
[----:B------:R-:W-:Y:S02]  /*19a0*/  UIADD3 UR13, UPT, UPT, UR21, 0x1, URZ ;  /* 0x00000001150d7890 */ /* 0x000fe4000fffe0ff */
[----:B--2-4-:R-:W-:-:S12]  /*19b0*/  UIADD3 UR21, UPT, UPT, -UR21, URZ, URZ ;  /* 0x000000ff15157290 */ /* 0x014fd8000fffe1ff */
.L_x_43:
[----:B------:R-:W-:Y:S01]  /*19c0*/  UISETP.NE.AND UP0, UPT, UR37, URZ, UPT ;  /* 0x000000ff2500728c */ /* 0x000fe2000bf05270 */
[----:B------:R-:W1:Y:S08]  /*19d0*/  S2UR UR37, SR_CgaCtaId ;  /* 0x00000000002579c3 */ /* 0x000e700000008800 */
[----:B------:R-:W-:Y:S05]  /*19e0*/  BRA.U UP0, `(.L_x_24) ;  /* 0x0000000100347547 */ /* 0x000fea000b800000 */
[----:B------:R-:W2:Y:S01]  /*19f0*/  S2R R2, SR_CgaCtaId ;  /* 0x0000000000027919 */ /* 0x000ea20000008800 */
[----:B------:R-:W-:-:S04]  /*1a00*/  MOV R3, 0x400 ;  /* 0x0000040000037802 */ /* 0x000fc80000000f00 */
[----:B--2---:R-:W-:Y:S02]  /*1a10*/  LEA R2, R2, R3, 0x18 ;  /* 0x0000000302027211 */ /* 0x004fe400078ec0ff */
[----:B------:R-:W-:-:S03]  /*1a20*/  SHF.L.U32 R3, R11, 0x1f, RZ ;  /* 0x0000001f0b037819 */ /* 0x000fc600000006ff */
[----:B------:R-:W-:-:S04]  /*1a30*/  IMAD R2, R12, 0x8, R2 ;  /* 0x000000080c027824 */ /* 0x000fc800078e0202 */
[----:B------:R-:W2:Y:S02]  /*1a40*/  SYNCS.PHASECHK.TRANS64.TRYWAIT P0, [R2+URZ+0x240], R3 ;  /* 0x00024003020075a7 */ /* 0x000ea400080011ff */
[----:B--2---:R-:W-:Y:S05]  /*1a50*/  @!P0 BRA `(.L_x_25) ;  /* 0x0000006c00848947 */ /* 0x004fea0003800000 */
.L_x_147:
[----:B------:R-:W-:Y:S01]  /*1a60*/  VIADD R12, R12, 0x1 ;  /* 0x000000010c0c7836 */ /* 0x000fe20000000000 */
[----:B------:R2:W-:Y:S04]  /*1a70*/  SYNCS.ARRIVE.TRANS64.A1T0 RZ, [R2+URZ+0x230], RZ ;  /* 0x000230ff02ff79a7 */ /* 0x0005e800081000ff */
[----:B------:R-:W-:-:S04]  /*1a80*/  ISETP.NE.AND P0, PT, R12, 0x2, PT ;  /* 0x000000020c00780c */ /* 0x000fc80003f05270 */
[----:B------:R-:W-:Y:S02]  /*1a90*/  SEL R12, R12, RZ, P0 ;  /* 0x000000ff0c0c7207 */ /* 0x000fe40000000000 */
[----:B--2---:R-:W-:-:S04]  /*1aa0*/  SEL R2, RZ, 0x1, P0 ;  /* 0x00000001ff027807 */ /* 0x004fc80000000000 */
[----:B------:R-:W-:-:S07]  /*1ab0*/  LOP3.LUT R11, R11, R2, RZ, 0x3c, !PT ;  /* 0x000000020b0b7212 */ /* 0x000fce00078e3cff */
.L_x_24:
[----:B------:R-:W-:Y:S01]  /*1ac0*/  UMOV UR6, 0x400 ;  /* 0x0000040000067882 */ /* 0x000fe20000000000 */
[----:B------:R-:W-:Y:S01]  /*1ad0*/  SHF.L.U32 R2, R17, 0x1f, RZ ;  /* 0x0000001f11027819 */ /* 0x000fe200000006ff */
[----:B-1----:R-:W-:Y:S01]  /*1ae0*/  ULEA UR6, UR37, UR6, 0x18 ;  /* 0x0000000625067291 */ /* 0x002fe2000f8ec0ff */
[C---:B------:R-:W-:Y:S01]  /*1af0*/  R2UR UR9, R18.reuse ;  /* 0x00000000120972ca */ /* 0x040fe200000e0000 */
[----:B------:R-:W-:Y:S01]  /*1b00*/  UISETP.GE.U32.AND UP0, UPT, UR4, 0x7f, UPT ;  /* 0x0000007f0400788c */ /* 0x000fe2000bf06070 */
[----:B------:R-:W-:Y:S01]  /*1b10*/  R2UR UR11, R18 ;  /* 0x00000000120b72ca */ /* 0x000fe200000e0000 */
[----:B------:R-:W-:Y:S01]  /*1b20*/  ULEA UR8, UR23, UR6, 0x3 ;  /* 0x0000000617087291 */ /* 0x000fe2000f8e18ff */
[----:B------:R-:W-:-:S08]  /*1b30*/  UMOV UR25, URZ ;  /* 0x000000ff00197c82 */ /* 0x000fd00008000000 */
[----:B------:R1:W2:Y:S01]  /*1b40*/  SYNCS.PHASECHK.TRANS64.TRYWAIT P0, [UR8+0xd0], R2 ;  /* 0x0000d002ff0075a7 */ /* 0x0002a20008001108 */
[----:B------:R-:W-:-:S13]  /*1b50*/  R2UR UR8, R15 ;  /* 0x000000000f0872ca */ /* 0x000fda00000e0000 */
[----:B------:R-:W-:Y:S01]  /*1b60*/  ULEA UR11, UR8, UR11, 0x7 ;  /* 0x0000000b080b7291 */ /* 0x000fe2000f8e38ff */
[----:B-1----:R-:W-:-:S05]  /*1b70*/  LEA.HI R2, R14, R14, RZ, 0x1 ;  /* 0x0000000e0e027211 */ /* 0x002fca00078f08ff */
[----:B------:R-:W-:-:S05]  /*1b80*/  IMAD.SHL.U32 R2, R2, 0x40, RZ ;  /* 0x0000004002027824 */ /* 0x000fca00078e00ff */
[----:B------:R-:W-:-:S13]  /*1b90*/  R2UR UR35, R2 ;  /* 0x00000000022372ca */ /* 0x000fda00000e0000 */
[----:B------:R-:W-:Y:S01]  /*1ba0*/  ULOP3.LUT UR35, UR9, 0xffffff80, UR35, 0xf8, !UPT ;  /* 0xffffff8009237892 */ /* 0x000fe2000f8ef823 */
[----:B------:R-:W-:Y:S11]  /*1bb0*/  BRA.U !UP0, `(.L_x_26) ;  /* 0x0000000108bc7547 */ /* 0x000ff6000b800000 */
[----:B------:R-:W-:Y:S01]  /*1bc0*/  UMOV UR16, UR21 ;  /* 0x0000001500107c82 */ /* 0x000fe20008000000 */
[----:B------:R-:W-:Y:S01]  /*1bd0*/  UMOV UR17, UR23 ;  /* 0x0000001700117c82 */ /* 0x000fe20008000000 */
[----:B------:R-:W-:-:S05]  /*1be0*/  UMOV UR34, URZ ;  /* 0x000000ff00227c82 */ /* 0x000fca0008000000 */
.L_x_32:
[----:B------:R-:W-:Y:S01]  /*1bf0*/  ULEA UR33, UR17, UR6, 0x3 ;  /* 0x0000000611217291 */ /* 0x000fe2000f8e18ff */
[----:B------:R-:W-:Y:S01]  /*1c00*/  @P5 MOV R3, 0x4000 ;  /* 0x0000400000035802 */ /* 0x000fe20000000f00 */
[----:B-12-4-:R-:W-:Y:S10]  /*1c10*/  @P0 BRA `(.L_x_27) ;  /* 0x00000000000c0947 */ /* 0x016ff40003800000 */
[----:B------:R-:W-:-:S04]  /*1c20*/  SHF.L.U32 R4, R17, 0x1f, RZ ;  /* 0x0000001f11047819 */ /* 0x000fc800000006ff */
[----:B------:R-:W1:Y:S02]  /*1c30*/  SYNCS.PHASECHK.TRANS64.TRYWAIT P0, [UR33+0xd0], R4 ;  /* 0x0000d004ff0075a7 */ /* 0x000e640008001121 */
[----:B-1----:R-:W-:Y:S05]  /*1c40*/  @!P0 BRA `(.L_x_28) ;  /* 0x0000006c001c8947 */ /* 0x002fea0003800000 */
.L_x_27:
[----:B------:R2:W-:Y:S01]  /*1c50*/  @P5 SYNCS.ARRIVE.TRANS64 RZ, [UR33], R3 ;  /* 0x00000003ffff59a7 */ /* 0x0005e20008000021 */
[----:B------:R-:W-:Y:S02]  /*1c60*/  ULOP3.LUT UR8, UR22, 0x2, URZ, 0xfc, !UPT ;  /* 0x0000000216087892 */ /* 0x000fe4000f8efcff */
[----:B------:R-:W-:Y:S02]  /*1c70*/  UIADD3 UR16, UPT, UPT, UR16, 0x1, URZ ;  /* 0x0000000110107890 */ /* 0x000fe4000fffe0ff */
[----:B------:R-:W-:Y:S02]  /*1c80*/  UISETP.NE.AND UP0, UPT, UR8, 0x2, UPT ;  /* 0x000000020800788c */ /* 0x000fe4000bf05270 */
[----:B------:R-:W-:-:S07]  /*1c90*/  UISETP.NE.AND UP2, UPT, UR16, 0x1, UPT ;  /* 0x000000011000788c */ /* 0x000fce000bf45270 */
[----:B------:R-:W-:Y:S05]  /*1ca0*/  BRA.U UP0, `(.L_x_29) ;  /* 0x0000000100047547 */ /* 0x000fea000b800000 */
[----:B------:R-:W-:Y:S05]  /*1cb0*/  BPT.TRAP 0x1 ;  /* 0x000000040000795c */ /* 0x000fea0000300000 */
.L_x_29:
[----:B------:R-:W-:Y:S04]  /*1cc0*/  BSSY.RECONVERGENT B0, `(.L_x_30) ;  /* 0x0000003000007945 */ /* 0x000fe80003800200 */
[----:B------:R-:W-:Y:S05]  /*1cd0*/  @!P4 BRA `(.L_x_31) ;  /* 0x000000000004c947 */ /* 0x000fea0003800000 */
[----:B------:R-:W-:Y:S05]  /*1ce0*/  BPT.TRAP 0x1 ;  /* 0x000000040000795c */ /* 0x000fea0000300000 */
.L_x_31:
[----:B------:R-:W-:Y:S05]  /*1cf0*/  BSYNC.RECONVERGENT B0 ;  /* 0x0000000000007941 */ /* 0x000fea0003800200 */
.L_x_30:
[----:B------:R-:W-:Y:S02]  /*1d00*/  UIADD3 UR23, UPT, UPT, UR17, 0x1, URZ ;  /* 0x0000000111177890 */ /* 0x000fe4000fffe0ff */
[----:B------:R-:W-:Y:S02]  /*1d10*/  UIADD3 UR28, UP1, UPT, UR14, 0x80, URZ ;  /* 0x000000800e1c7890 */ /* 0x000fe4000ff3e0ff */
[----:B------:R-:W-:Y:S02]  /*1d20*/  UISETP.NE.AND UP0, UPT, UR23, 0x1a, UPT ;  /* 0x0000001a1700788c */ /* 0x000fe4000bf05270 */
[----:B------:R-:W-:Y:S02]  /*1d30*/  ULOP3.LUT UR33, UR33, 0xfefffff8, URZ, 0xc0, !UPT ;  /* 0xfefffff821217892 */ /* 0x000fe4000f8ec0ff */
[----:B------:R-:W-:Y:S02]  /*1d40*/  USEL UR9, URZ, 0x1, UP0 ;  /* 0x00000001ff097887 */ /* 0x000fe40008000000 */
[----:B------:R-:W-:-:S02]  /*1d50*/  USEL UR23, UR23, URZ, UP0 ;  /* 0x000000ff17177287 */ /* 0x000fc40008000000 */
[----:B------:R-:W-:Y:S02]  /*1d60*/  UIADD3 UR26, UP0, UPT, UR14, 0x180, URZ ;  /* 0x000001800e1a7890 */ /* 0x000fe4000ff1e0ff */
[----:B------:R-:W-:Y:S01]  /*1d70*/  ULEA UR8, UR23, UR6, 0x3 ;  /* 0x0000000617087291 */ /* 0x000fe2000f8e18ff */
[----:B------:R-:W-:Y:S01]  /*1d80*/  LOP3.LUT R17, R17, UR9, RZ, 0x3c, !PT ;  /* 0x0000000911117c12 */ /* 0x000fe2000f8e3cff */
[----:B------:R-:W-:Y:S02]  /*1d90*/  UIADD3.X UR29, UPT, UPT, URZ, UR15, URZ, UP1, !UPT ;  /* 0x0000000fff1d7290 */ /* 0x000fe40008ffe4ff */
[----:B------:R-:W-:Y:S01]  /*1da0*/  UIADD3.X UR27, UPT, UPT, URZ, UR15, URZ, UP0, !UPT ;  /* 0x0000000fff1b7290 */ /* 0x000fe200087fe4ff */
[----:B-1----:R-:W-:Y:S01]  /*1db0*/  SHF.L.U32 R2, R17, 0x1f, RZ ;  /* 0x0000001f11027819 */ /* 0x002fe200000006ff */
[----:B------:R-:W-:Y:S01]  /*1dc0*/  UMOV UR18, 0x0 ;  /* 0x0000000000127882 */ /* 0x000fe20000000000 */
[----:B------:R-:W-:Y:S01]  /*1dd0*/  UMOV UR19, 0x10000000 ;  /* 0x1000000000137882 */ /* 0x000fe20000000000 */
[----:B------:R-:W-:Y:S01]  /*1de0*/  UMOV UR10, UR34 ;  /* 0x00000022000a7c82 */ /* 0x000fe20008000000 */
[----:B------:R1:W4:Y:S01]  /*1df0*/  SYNCS.PHASECHK.TRANS64.TRYWAIT P0, [UR8+0xd0], R2 ;  /* 0x0000d002ff0075a7 */ /* 0x0003220008001108 */
[----:B------:R-:W-:Y:S01]  /*1e00*/  ULEA UR8, UR17, UR6, 0xc ;  /* 0x0000000611087291 */ /* 0x000fe2000f8e60ff */
[----:B------:R-:W-:Y:S01]  /*1e10*/  UMOV UR12, UR36 ;  /* 0x00000024000c7c82 */ /* 0x000fe20008000000 */
[----:B------:R-:W-:-:S02]  /*1e20*/  UMOV UR9, UR33 ;  /* 0x0000002100097c82 */ /* 0x000fc40008000000 */
[----:B------:R-:W-:Y:S02]  /*1e30*/  UIADD3 UR32, UPT, UPT, UR8, 0x4400, URZ ;  /* 0x0000440008207890 */ /* 0x000fe4000fffe0ff */
[----:B------:R-:W-:Y:S01]  /*1e40*/  UIADD3 UR8, UPT, UPT, UR8, 0x1e400, URZ ;  /* 0x0001e40008087890 */ /* 0x000fe2000fffe0ff */
[----:B------:R-:W-:Y:S01]  /*1e50*/  UMOV UR25, UR13 ;  /* 0x0000000d00197c82 */ /* 0x000fe20008000000 */
[----:B------:R-:W-:-:S05]  /*1e60*/  UMOV UR17, UR23 ;  /* 0x0000001700117c82 */ /* 0x000fca0008000000 */
[----:B------:R2:W-:Y:S02]  /*1e70*/  UTMALDG.3D.2CTA [UR32], [UR28], desc[UR18] ;  /* 0x000012201c0075b4 */ /* 0x0005e40008211000 */
[----:B------:R1:W-:Y:S01]  /*1e80*/  UTMALDG.3D.2CTA [UR8], [UR26], desc[UR18] ;  /* 0x000012081a0075b4 */ /* 0x0003e20008211000 */
[----:B--2---:R-:W-:Y:S01]  /*1e90*/  UIADD3 UR34, UPT, UPT, UR34, 0x40, URZ ;  /* 0x0000004022227890 */ /* 0x004fe2000fffe0ff */
[----:B------:R-:W-:Y:S11]  /*1ea0*/  BRA.U UP2, `(.L_x_32) ;  /* 0xfffffffd02507547 */ /* 0x000ff6000b83ffff */
.L_x_26:
[----:B--2-4-:R-:W-:Y:S01]  /*1eb0*/  PLOP3.LUT P0, PT, PT, PT, UP5, 0x80, 0x8 ;  /* 0x000000000008781c */ /* 0x014fe20003f0f058 */
[----:B-1----:R-:W-:Y:S01]  /*1ec0*/  ULEA UR8, UR23, UR6, 0x3 ;  /* 0x0000000617087291 */ /* 0x002fe2000f8e18ff */
[----:B------:R-:W-:Y:S01]  /*1ed0*/  SHF.L.U32 R2, R17, 0x1f, RZ ;  /* 0x0000001f11027819 */ /* 0x000fe200000006ff */
[----:B------:R-:W-:-:S10]  /*1ee0*/  UISETP.GT.AND UP0, UPT, UR7, UR5, UPT ;  /* 0x000000050700728c */ /* 0x000fd4000bf04270 */
[----:B------:R-:W-:Y:S01]  /*1ef0*/  @!P0 SYNCS.ARRIVE.TRANS64.A1T0 RZ, [UR6+0x1c8], RZ ;  /* 0x0001c8ffffff89a7 */ /* 0x000fe20008100006 */
[----:B------:R1:W2:Y:S01]  /*1f00*/  SYNCS.PHASECHK.TRANS64.TRYWAIT P0, [UR8+0xd0], R2 ;  /* 0x0000d002ff0075a7 */ /* 0x0002a20008001108 */
[----:B------:R-:W-:Y:S05]  /*1f10*/  BRA.U !UP0, `(.L_x_33) ;  /* 0x0000000108bc7547 */ /* 0x000fea000b800000 */
[----:B------:R-:W-:Y:S01]  /*1f20*/  UIADD3 UR26, UPT, UPT, UR24, UR25, URZ ;  /* 0x00000019181a7290 */ /* 0x000fe2000fffe0ff */
[----:B------:R-:W-:-:S11]  /*1f30*/  UMOV UR27, UR23 ;  /* 0x00000017001b7c82 */ /* 0x000fd60008000000 */
.L_x_39:
[----:B------:R-:W-:Y:S01]  /*1f40*/  ULEA UR17, UR27, UR6, 0x3 ;  /* 0x000000061b117291 */ /* 0x000fe2000f8e18ff */
[----:B--2---:R-:W-:Y:S01]  /*1f50*/  @P5 MOV R3, 0x4000 ;  /* 0x0000400000035802 */ /* 0x004fe20000000f00 */
[----:B-12---:R-:W-:Y:S10]  /*1f60*/  @P0 BRA `(.L_x_34) ;  /* 0x00000000000c0947 */ /* 0x006ff40003800000 */
[----:B------:R-:W-:-:S04]  /*1f70*/  SHF.L.U32 R4, R17, 0x1f, RZ ;  /* 0x0000001f11047819 */ /* 0x000fc800000006ff */
[----:B------:R-:W2:Y:S02]  /*1f80*/  SYNCS.PHASECHK.TRANS64.TRYWAIT P0, [UR17+0xd0], R4 ;  /* 0x0000d004ff0075a7 */ /* 0x000ea40008001111 */
[----:B--2---:R-:W-:Y:S05]  /*1f90*/  @!P0 BRA `(.L_x_35) ;  /* 0x0000006800608947 */ /* 0x004fea0003800000 */
.L_x_34:
[----:B------:R2:W-:Y:S01]  /*1fa0*/  @P5 SYNCS.ARRIVE.TRANS64 RZ, [UR17], R3 ;  /* 0x00000003ffff59a7 */ /* 0x0005e20008000011 */
[----:B------:R-:W-:-:S04]  /*1fb0*/  ULOP3.LUT UR8, UR22, 0x2, URZ, 0xfc, !UPT ;  /* 0x0000000216087892 */ /* 0x000fc8000f8efcff */
[----:B------:R-:W-:-:S09]  /*1fc0*/  UISETP.NE.AND UP0, UPT, UR8, 0x2, UPT ;  /* 0x000000020800788c */ /* 0x000fd2000bf05270 */
[----:B------:R-:W-:Y:S05]  /*1fd0*/  BRA.U UP0, `(.L_x_36) ;  /* 0x0000000100047547 */ /* 0x000fea000b800000 */
[----:B------:R-:W-:Y:S05]  /*1fe0*/  BPT.TRAP 0x1 ;  /* 0x000000040000795c */ /* 0x000fea0000300000 */
.L_x_36:
[----:B------:R-:W-:Y:S04]  /*1ff0*/  BSSY.RECONVERGENT B0, `(.L_x_37) ;  /* 0x0000003000007945 */ /* 0x000fe80003800200 */
[----:B------:R-:W-:Y:S05]  /*2000*/  @!P4 BRA `(.L_x_38) ;  /* 0x000000000004c947 */ /* 0x000fea0003800000 */
[----:B------:R-:W-:Y:S05]  /*2010*/  BPT.TRAP 0x1 ;  /* 0x000000040000795c */ /* 0x000fea0000300000 */
.L_x_38:
[----:B------:R-:W-:Y:S05]  /*2020*/  BSYNC.RECONVERGENT B0 ;  /* 0x0000000000007941 */ /* 0x000fea0003800200 */
.L_x_37:
[----:B------:R-:W-:Y:S02]  /*2030*/  UIADD3 UR23, UPT, UPT, UR27, 0x1, URZ ;  /* 0x000000011b177890 */ /* 0x000fe4000fffe0ff */
[----:B------:R-:W-:Y:S02]  /*2040*/  UIADD3 UR32, UP1, UPT, UR14, 0x80, URZ ;  /* 0x000000800e207890 */ /* 0x000fe4000ff3e0ff */
[----:B------:R-:W-:Y:S02]  /*2050*/  UISETP.NE.AND UP0, UPT, UR23, 0x1a, UPT ;  /* 0x0000001a1700788c */ /* 0x000fe4000bf05270 */
[----:B------:R-:W-:Y:S02]  /*2060*/  USHF.L.U32 UR18, UR25, 0x6, URZ ;  /* 0x0000000619127899 */ /* 0x000fe400080006ff */
[----:B------:R-:W-:Y:S02]  /*2070*/  USEL UR9, URZ, 0x1, UP0 ;  /* 0x00000001ff097887 */ /* 0x000fe40008000000 */
[----:B------:R-:W-:-:S02]  /*2080*/  USEL UR23, UR23, URZ, UP0 ;  /* 0x000000ff17177287 */ /* 0x000fc40008000000 */
[----:B------:R-:W-:Y:S02]  /*2090*/  UIADD3 UR30, UP0, UPT, UR14, 0x180, URZ ;  /* 0x000001800e1e7890 */ /* 0x000fe4000ff1e0ff */
[----:B------:R-:W-:Y:S01]  /*20a0*/  ULEA UR8, UR23, UR6, 0x3 ;  /* 0x0000000617087291 */ /* 0x000fe2000f8e18ff */
[----:B------:R-:W-:Y:S01]  /*20b0*/  LOP3.LUT R17, R17, UR9, RZ, 0x3c, !PT ;  /* 0x0000000911117c12 */ /* 0x000fe2000f8e3cff */
[----:B------:R-:W-:Y:S02]  /*20c0*/  ULOP3.LUT UR17, UR17, 0xfefffff8, URZ, 0xc0, !UPT ;  /* 0xfefffff811117892 */ /* 0x000fe4000f8ec0ff */
[----:B------:R-:W-:Y:S01]  /*20d0*/  UIADD3.X UR33, UPT, UPT, URZ, UR15, URZ, UP1, !UPT ;  /* 0x0000000fff217290 */ /* 0x000fe20008ffe4ff */
[----:B-1----:R-:W-:Y:S01]  /*20e0*/  SHF.L.U32 R2, R17, 0x1f, RZ ;  /* 0x0000001f11027819 */ /* 0x002fe200000006ff */
[----:B------:R-:W-:Y:S01]  /*20f0*/  UIADD3.X UR31, UPT, UPT, URZ, UR15, URZ, UP0, !UPT ;  /* 0x0000000fff1f7290 */ /* 0x000fe200087fe4ff */
[----:B------:R-:W-:Y:S02]  /*2100*/  UMOV UR28, 0x0 ;  /* 0x00000000001c7882 */ /* 0x000fe40000000000 */
[----:B------:R4:W1:Y:S01]  /*2110*/  SYNCS.PHASECHK.TRANS64.TRYWAIT P0, [UR8+0xd0], R2 ;  /* 0x0000d002ff0075a7 */ /* 0x0008620008001108 */
[----:B------:R-:W-:Y:S01]  /*2120*/  ULEA UR8, UR27, UR6, 0xc ;  /* 0x000000061b087291 */ /* 0x000fe2000f8e60ff */
[----:B------:R-:W-:Y:S01]  /*2130*/  UMOV UR29, 0x10000000 ;  /* 0x10000000001d7882 */ /* 0x000fe20000000000 */
[----:B------:R-:W-:-:S02]  /*2140*/  UMOV UR19, UR35 ;  /* 0x0000002300137c82 */ /* 0x000fc40008000000 */
[----:B------:R-:W-:Y:S02]  /*2150*/  UIADD3 UR16, UPT, UPT, UR8, 0x4400, URZ ;  /* 0x0000440008107890 */ /* 0x000fe4000fffe0ff */
[----:B------:R-:W-:Y:S01]  /*2160*/  UIADD3 UR8, UPT, UPT, UR8, 0x1e400, URZ ;  /* 0x0001e40008087890 */ /* 0x000fe2000fffe0ff */
[----:B------:R-:W-:Y:S01]  /*2170*/  UMOV UR20, UR36 ;  /* 0x0000002400147c82 */ /* 0x000fe20008000000 */
[----:B------:R-:W-:Y:S01]  /*2180*/  UMOV UR12, UR36 ;  /* 0x00000024000c7c82 */ /* 0x000fe20008000000 */
[----:B------:R-:W-:Y:S01]  /*2190*/  UMOV UR9, UR17 ;  /* 0x0000001100097c82 */ /* 0x000fe20008000000 */
[----:B------:R-:W-:Y:S01]  /*21a0*/  UMOV UR10, UR18 ;  /* 0x00000012000a7c82 */ /* 0x000fe20008000000 */
[----:B------:R-:W-:Y:S02]  /*21b0*/  UIADD3 UR25, UPT, UPT, UR25, 0x1, URZ ;  /* 0x0000000119197890 */ /* 0x000fe4000fffe0ff */
[----:B------:R4:W-:Y:S01]  /*21c0*/  UTMALDG.3D.2CTA [UR16], [UR32], desc[UR28] ;  /* 0x00001c10200075b4 */ /* 0x0009e20008211000 */
[----:B------:R-:W-:Y:S01]  /*21d0*/  UMOV UR27, UR23 ;  /* 0x00000017001b7c82 */ /* 0x000fe20008000000 */
[----:B------:R-:W-:Y:S01]  /*21e0*/  UISETP.NE.AND UP0, UPT, UR25, UR26, UPT ;  /* 0x0000001a1900728c */ /* 0x000fe2000bf05270 */
[----:B------:R4:W-:Y:S08]  /*21f0*/  UTMALDG.3D.2CTA [UR8], [UR30], desc[UR28] ;  /* 0x00001c081e0075b4 */ /* 0x0009f00008211000 */
[----:B----4-:R-:W-:Y:S05]  /*2200*/  BRA.U UP0, `(.L_x_39) ;  /* 0xfffffffd004c7547 */ /* 0x010fea000b83ffff */
.L_x_33:
[C---:B-1----:R-:W-:Y:S01]  /*2210*/  LEA R2, R16.reuse, UR6, 0x3 ;  /* 0x0000000610027c11 */ /* 0x042fe2000f8e18ff */
[----:B------:R-:W-:Y:S01]  /*2220*/  NOP ;  /* 0x0000000000007918 */ /* 0x000fe20000000000 */
[----:B--2---:R-:W-:Y:S02]  /*2230*/  SHF.L.U32 R3, R13, 0x1f, RZ ;  /* 0x0000001f0d037819 */ /* 0x004fe400000006ff */
[----:B------:R-:W-:Y:S02]  /*2240*/  LEA R4, R16, UR6, 0x4 ;  /* 0x0000000610047c11 */ /* 0x000fe4000f8e20ff */
[----:B------:R-:W1:Y:S02]  /*2250*/  SYNCS.PHASECHK.TRANS64.TRYWAIT P0, [R2+URZ+0x1d0], R3 ;  /* 0x0001d003020075a7 */ /* 0x000e6400080011ff */
[----:B-1----:R-:W-:Y:S05]  /*2260*/  @!P0 BRA `(.L_x_40) ;  /* 0x0000006400c48947 */ /* 0x002fea0003800000 */
.L_x_150:
[----:B------:R-:W2:Y:S01]  /*2270*/  LDS.128 R4, [R4+0x260] ;  /* 0x0002600004047984 */ /* 0x000ea20000000c00 */
[----:B------:R-:W-:Y:S01]  /*2280*/  ISETP.GE.AND P0, PT, R40, 0x1, PT ;  /* 0x000000012800780c */ /* 0x000fe20003f06270 */
[----:B-1----:R-:W-:Y:S01]  /*2290*/  VIADD R2, R2, 0x1e0 ;  /* 0x000001e002027836 */ /* 0x002fe20000000000 */
[----:B------:R-:W-:Y:S01]  /*22a0*/  @!PT LDS RZ, [RZ] ;  /* 0x00000000fffff984 */ /* 0x000fe20000000800 */
[----:B------:R-:W-:Y:S01]  /*22b0*/  @!PT LDS RZ, [RZ] ;  /* 0x00000000fffff984 */ /* 0x000fe20000000800 */
[----:B------:R-:W-:Y:S01]  /*22c0*/  @!PT LDS RZ, [RZ] ;  /* 0x00000000fffff984 */ /* 0x000fe20000000800 */
[----:B------:R-:W-:Y:S01]  /*22d0*/  @!PT LDS RZ, [RZ] ;  /* 0x00000000fffff984 */ /* 0x000fe20000000800 */
[----:B------:R1:W-:Y:S06]  /*22e0*/  MEMBAR.ALL.CTA ;  /* 0x0000000000007992 */ /* 0x0003ec0000008000 */
[----:B-1----:R-:W1:Y:S01]  /*22f0*/  FENCE.VIEW.ASYNC.S ;  /* 0x00000000000073c6 */ /* 0x002e620000000000 */
[----:B------:R-:W-:-:S04]  /*2300*/  PRMT R2, RZ, 0x654, R2 ;  /* 0x00000654ff027816 */ /* 0x000fc80000000002 */
[----:B-1----:R1:W-:Y:S01]  /*2310*/  SYNCS.ARRIVE.TRANS64.RED.A1T0 RZ, [R2+URZ], RZ ;  /* 0x000000ff02ff79a7 */ /* 0x0023e200081004ff */
[----:B--2---:R-:W-:-:S13]  /*2320*/  LOP3.LUT P2, RZ, R6, 0x1, RZ, 0xc0, !PT ;  /* 0x0000000106ff7812 */ /* 0x004fda000784c0ff */
[----:B------:R-:W-:Y:S01]  /*2330*/  @P2 SHF.R.U32.HI R3, RZ, 0x10, R5 ;  /* 0x00000010ff032819 */ /* 0x000fe20000011605 */
[----:B------:R-:W-:Y:S01]  /*2340*/  VOTEU.ANY UP0, P2 ;  /* 0x0000000000ff7886 */ /* 0x000fe20001000100 */
[----:B------:R-:W-:Y:S02]  /*2350*/  @P2 MOV R10, R4 ;  /* 0x00000004000a2202 */ /* 0x000fe40000000f00 */
[----:B------:R-:W-:Y:S02]  /*2360*/  @P2 R2UR.BROADCAST UR8, R3 ;  /* 0x00000000030822ca */ /* 0x000fe400008e0000 */
[----:B------:R-:W-:-:S11]  /*2370*/  @P2 LOP3.LUT R9, R5, 0xffff, RZ, 0xc0, !PT ;  /* 0x0000ffff05092812 */ /* 0x000fd600078ec0ff */
[----:B------:R-:W-:Y:S01]  /*2380*/  @UP0 UMOV UR36, UR8 ;  /* 0x0000000800240c82 */ /* 0x000fe20008000000 */
[----:B-1----:R-:W-:Y:S05]  /*2390*/  @!P0 BRA `(.L_x_41) ;  /* 0x0000000000b88947 */ /* 0x002fea0003800000 */
[----:B------:R-:W3:Y:S01]  /*23a0*/  LDC.64 R4, c[0x0][0xb18] ;  /* 0x0002c600ff047b82 */ /* 0x000ee20000000a00 */
[----:B------:R-:W-:-:S07]  /*23b0*/  ISETP.NE.AND P3, PT, R40, 0x1, PT ;  /* 0x000000012800780c */ /* 0x000fce0003f65270 */
[----:B------:R-:W1:Y:S08]  /*23c0*/  LDC.64 R6, c[0x0][0xb10] ;  /* 0x0002c400ff067b82 */ /* 0x000e700000000a00 */
[----:B------:R-:W2:Y:S08]  /*23d0*/  LDC R14, c[0x0][0xb20] ;  /* 0x0002c800ff0e7b82 */ /* 0x000eb00000000800 */
[----:B------:R-:W4:Y:S01]  /*23e0*/  LDC R15, c[0x0][0xb0c] ;  /* 0x0002c300ff0f7b82 */ /* 0x000f220000000800 */
[----:B---3--:R-:W-:Y:S01]  /*23f0*/  IMAD.HI.U32 R20, R0, R5, RZ ;  /* 0x0000000500147227 */ /* 0x008fe200078e00ff */
[----:B------:R-:W-:-:S03]  /*2400*/  ISETP.NE.AND P0, PT, R4, 0x1, PT ;  /* 0x000000010400780c */ /* 0x000fc60003f05270 */
[----:B------:R-:W-:-:S03]  /*2410*/  IMAD.HI.U32 R5, R9, R5, RZ ;  /* 0x0000000509057227 */ /* 0x000fc600078e00ff */
[----:B------:R-:W3:Y:S01]  /*2420*/  LDC.64 R2, c[0x0][0xb28] ;  /* 0x0002ca00ff027b82 */ /* 0x000ee20000000a00 */
[----:B-1----:R-:W-:-:S04]  /*2430*/  IMAD.HI.U32 R21, R8, R6, RZ ;  /* 0x0000000608157227 */ /* 0x002fc800078e00ff */
[----:B------:R-:W-:Y:S01]  /*2440*/  IMAD.HI.U32 R22, R10, R6, RZ ;  /* 0x000000060a167227 */ /* 0x000fe200078e00ff */
[-C--:B------:R-:W-:Y:S02]  /*2450*/  SHF.R.U32.HI R21, RZ, R7.reuse, R21 ;  /* 0x00000007ff157219 */ /* 0x080fe40000011615 */
[-C--:B--2---:R-:W-:Y:S02]  /*2460*/  SHF.R.U32.HI R20, RZ, R14.reuse, R20 ;  /* 0x0000000eff147219 */ /* 0x084fe40000011614 */
[----:B------:R-:W-:Y:S02]  /*2470*/  SHF.R.U32.HI R5, RZ, R14, R5 ;  /* 0x0000000eff057219 */ /* 0x000fe40000011605 */
[----:B------:R-:W-:Y:S02]  /*2480*/  SEL R20, R0, R20, !P0 ;  /* 0x0000001400147207 */ /* 0x000fe40004000000 */
[----:B------:R-:W-:Y:S02]  /*2490*/  SHF.R.U32.HI R22, RZ, R7, R22 ;  /* 0x00000007ff167219 */ /* 0x000fe40000011616 */
[----:B----4-:R-:W-:-:S02]  /*24a0*/  ISETP.NE.AND P1, PT, R15, 0x1, PT ;  /* 0x000000010f00780c */ /* 0x010fc40003f25270 */
[----:B------:R-:W-:Y:S02]  /*24b0*/  SEL R5, R9, R5, !P0 ;  /* 0x0000000509057207 */ /* 0x000fe40004000000 */
[----:B------:R-:W-:Y:S02]  /*24c0*/  SEL R21, R8, R21, !P1 ;  /* 0x0000001508157207 */ /* 0x000fe40004800000 */
[----:B------:R-:W-:Y:S01]  /*24d0*/  SEL R22, R10, R22, !P1 ;  /* 0x000000160a167207 */ /* 0x000fe20004800000 */
[----:B---3--:R-:W-:-:S04]  /*24e0*/  IMAD.HI.U32 R19, R20, R2, RZ ;  /* 0x0000000214137227 */ /* 0x008fc800078e00ff */
        /* <DEDUP_REMOVED lines=10> */
[----:B------:R-:W-:-:S04]  /*2590*/  @!P0 IMAD.HI.U32 R7, R22, R2, RZ ;  /* 0x0000000216078227 */ /* 0x000fc800078e00ff */
[----:B------:R-:W-:Y:S01]  /*25a0*/  IMAD.MOV R2, RZ, RZ, -R6 ;  /* 0x000000ffff027224 */ /* 0x000fe200078e0a06 */
[----:B------:R-:W-:Y:S02]  /*25b0*/  @!P0 SHF.R.U32.HI R3, RZ, R3, R7 ;  /* 0x00000003ff038219 */ /* 0x000fe40000011607 */
[----:B------:R-:W-:Y:S01]  /*25c0*/  IADD3 R7, PT, PT, -R5, RZ, RZ ;  /* 0x000000ff05077210 */ /* 0x000fe20007ffe1ff */
[----:B------:R-:W-:Y:S01]  /*25d0*/  IMAD R2, R40, R2, R5 ;  /* 0x0000000228027224 */ /* 0x000fe200078e0205 */
        /* <DEDUP_REMOVED lines=10> */
.L_x_41:
[----:B------:R-:W1:Y:S02]  /*2680*/  LDCU UR8, c[0x0][0xb30] ;  /* 0x00016600ff0877ac */ /* 0x000e640008000800 */
[----:B-1----:R-:W-:-:S09]  /*2690*/  UISETP.NE.AND UP0, UPT, UR8, 0x1, UPT ;  /* 0x000000010800788c */ /* 0x002fd2000bf05270 */
[----:B------:R-:W-:Y:S05]  /*26a0*/  BRA.U UP0, `(.L_x_42) ;  /* 0x0000000100407547 */ /* 0x000fea000b800000 */
[----:B------:R-:W1:Y:S08]  /*26b0*/  LDC.64 R4, c[0x0][0xb10] ;  /* 0x0002c400ff047b82 */ /* 0x000e700000000a00 */
[----:B------:R-:W2:Y:S08]  /*26c0*/  LDC.64 R2, c[0x0][0xb18] ;  /* 0x0002c600ff027b82 */ /* 0x000eb00000000a00 */
[----:B------:R-:W4:Y:S08]  /*26d0*/  LDC R6, c[0x0][0xb20] ;  /* 0x0002c800ff067b82 */ /* 0x000f300000000800 */
[----:B------:R-:W3:Y:S01]  /*26e0*/  LDC R7, c[0x0][0xb0c] ;  /* 0x0002c300ff077b82 */ /* 0x000ee20000000800 */
[----:B-1----:R-:W-:-:S05]  /*26f0*/  IMAD.HI.U32 R4, R10, R4, RZ ;  /* 0x000000040a047227 */ /* 0x002fca00078e00ff */
[----:B------:R-:W-:Y:S01]  /*2700*/  SHF.R.U32.HI R4, RZ, R5, R4 ;  /* 0x00000005ff047219 */ /* 0x000fe20000011604 */
[----:B--2---:R-:W-:Y:S01]  /*2710*/  IMAD.HI.U32 R3, R9, R3, RZ ;  /* 0x0000000309037227 */ /* 0x004fe200078e00ff */
[----:B------:R-:W-:-:S04]  /*2720*/  ISETP.NE.AND P0, PT, R2, 0x1, PT ;  /* 0x000000010200780c */ /* 0x000fc80003f05270 */
[----:B----4-:R-:W-:-:S04]  /*2730*/  SHF.R.U32.HI R3, RZ, R6, R3 ;  /* 0x00000006ff037219 */ /* 0x010fc80000011603 */
[----:B------:R-:W-:Y:S02]  /*2740*/  SEL R3, R9, R3, !P0 ;  /* 0x0000000309037207 */ /* 0x000fe40004000000 */
[----:B---3--:R-:W-:-:S04]  /*2750*/  ISETP.NE.AND P1, PT, R7, 0x1, PT ;  /* 0x000000010700780c */ /* 0x008fc80003f25270 */
[----:B------:R-:W-:-:S05]  /*2760*/  SEL R4, R10, R4, !P1 ;  /* 0x000000040a047207 */ /* 0x000fca0004800000 */
[----:B------:R-:W-:Y:S02]  /*2770*/  IMAD.IADD R5, R3, 0x1, -R4 ;  /* 0x0000000103057824 */ /* 0x000fe400078e0a04 */
[----:B------:R-:W-:Y:S02]  /*2780*/  IMAD.IADD R3, R4, 0x1, -R3 ;  /* 0x0000000104037824 */ /* 0x000fe400078e0a03 */
[----:B------:R-:W-:Y:S02]  /*2790*/  IMAD R10, R5, R7, R10 ;  /* 0x00000007050a7224 */ /* 0x000fe400078e020a */
[----:B------:R-:W-:-:S07]  /*27a0*/  IMAD R9, R3, R2, R9 ;  /* 0x0000000203097224 */ /* 0x000fce00078e0209 */
.L_x_42:
[----:B------:R-:W-:Y:S01]  /*27b0*/  VIADD R16, R16, 0x1 ;  /* 0x0000000110107836 */ /* 0x000fe20000000000 */
[----:B------:R-:W-:Y:S01]  /*27c0*/  UPLOP3.LUT UP5, UPT, UPT, UPT, UPT, 0x80, 0x8 ;  /* 0x000000000008789c */ /* 0x000fe20003faf070 */
[----:B------:R-:W-:Y:S02]  /*27d0*/  IMAD.IADD R14, R10, 0x1, R97 ;  /* 0x000000010a0e7824 */ /* 0x000fe400078e0261 */
[----:B------:R-:W-:Y:S01]  /*27e0*/  IMAD.IADD R15, R9, 0x1, R96 ;  /* 0x00000001090f7824 */ /* 0x000fe200078e0260 */
[----:B------:R-:W-:-:S04]  /*27f0*/  ISETP.NE.AND P0, PT, R16, 0x2, PT ;  /* 0x000000021000780c */ /* 0x000fc80003f05270 */
[----:B------:R-:W-:Y:S02]  /*2800*/  SEL R2, RZ, 0x1, P0 ;  /* 0x00000001ff027807 */ /* 0x000fe40000000000 */
[----:B------:R-:W-:Y:S02]  /*2810*/  SEL R16, R16, RZ, P0 ;  /* 0x000000ff10107207 */ /* 0x000fe40000000000 */
[----:B------:R-:W-:Y:S01]  /*2820*/  LOP3.LUT R13, R13, R2, RZ, 0x3c, !PT ;  /* 0x000000020d0d7212 */ /* 0x000fe200078e3cff */
[----:B------:R-:W-:Y:S06]  /*2830*/  @P2 BRA `(.L_x_43) ;  /* 0xfffffff000602947 */ /* 0x000fec000383ffff */
[----:B------:R-:W-:Y:S01]  /*2840*/  UIADD3 UR6, UPT, UPT, UR6, 0xd0, URZ ;  /* 0x000000d006067890 */ /* 0x000fe2000fffe0ff */
[----:B------:R-:W-:-:S03]  /*2850*/  SHF.L.U32 R2, R17, 0x1f, RZ ;  /* 0x0000001f11027819 */ /* 0x000fc600000006ff */
[----:B------:R-:W-:-:S09]  /*2860*/  ULEA UR4, UR23, UR6, 0x3 ;  /* 0x0000000617047291 */ /* 0x000fd2000f8e18ff */
[----:B------:R-:W1:Y:S02]  /*2870*/  SYNCS.PHASECHK.TRANS64.TRYWAIT P0, [UR4], R2 ;  /* 0x00000002ff0075a7 */ /* 0x000e640008001104 */
[----:B-1----:R-:W-:Y:S05]  /*2880*/  @!P0 BRA `(.L_x_44) ;  /* 0x0000006000508947 */ /* 0x002fea0003800000 */
.L_x_152:
[----:B------:R-:W-:-:S04]  /*2890*/  UIADD3 UR5, UPT, UPT, UR23, 0x1, URZ ;  /* 0x0000000117057890 */ /* 0x000fc8000fffe0ff */
[----:B------:R-:W-:-:S04]  /*28a0*/  UISETP.NE.AND UP0, UPT, UR5, 0x1a, UPT ;  /* 0x0000001a0500788c */ /* 0x000fc8000bf05270 */
[----:B------:R-:W-:Y:S02]  /*28b0*/  USEL UR7, URZ, 0x1, UP0 ;  /* 0x00000001ff077887 */ /* 0x000fe40008000000 */
[----:B------:R-:W-:-:S04]  /*28c0*/  USEL UR5, UR5, URZ, UP0 ;  /* 0x000000ff05057287 */ /* 0x000fc80008000000 */
[----:B------:R-:W-:Y:S01]  /*28d0*/  ULEA UR4, UR5, UR6, 0x3 ;  /* 0x0000000605047291 */ /* 0x000fe2000f8e18ff */
[----:B-1----:R-:W-:-:S04]  /*28e0*/  LOP3.LUT R2, R17, UR7, RZ, 0x3c, !PT ;  /* 0x0000000711027c12 */ /* 0x002fc8000f8e3cff */
[----:B------:R-:W-:-:S04]  /*28f0*/  SHF.L.U32 R3, R2, 0x1f, RZ ;  /* 0x0000001f02037819 */ /* 0x000fc800000006ff */
[----:B------:R-:W1:Y:S02]  /*2900*/  SYNCS.PHASECHK.TRANS64.TRYWAIT P0, [UR4], R3 ;  /* 0x00000003ff0075a7 */ /* 0x000e640008001104 */
[----:B-1----:R-:W-:Y:S05]  /*2910*/  @!P0 BRA `(.L_x_45) ;  /* 0x0000006000448947 */ /* 0x002fea0003800000 */
.L_x_154:
[----:B------:R-:W-:-:S04]  /*2920*/  UIADD3 UR5, UPT, UPT, UR5, 0x1, URZ ;  /* 0x0000000105057890 */ /* 0x000fc8000fffe0ff */
[----:B------:R-:W-:-:S04]  /*2930*/  UISETP.NE.AND UP0, UPT, UR5, 0x1a, UPT ;  /* 0x0000001a0500788c */ /* 0x000fc8000bf05270 */
[----:B------:R-:W-:Y:S02]  /*2940*/  USEL UR7, URZ, 0x1, UP0 ;  /* 0x00000001ff077887 */ /* 0x000fe40008000000 */
[----:B------:R-:W-:-:S04]  /*2950*/  USEL UR5, UR5, URZ, UP0 ;  /* 0x000000ff05057287 */ /* 0x000fc80008000000 */
[----:B------:R-:W-:Y:S01]  /*2960*/  ULEA UR4, UR5, UR6, 0x3 ;  /* 0x0000000605047291 */ /* 0x000fe2000f8e18ff */
[----:B------:R-:W-:-:S04]  /*2970*/  LOP3.LUT R2, R2, UR7, RZ, 0x3c, !PT ;  /* 0x0000000702027c12 */ /* 0x000fc8000f8e3cff */
[----:B-1----:R-:W-:-:S04]  /*2980*/  SHF.L.U32 R3, R2, 0x1f, RZ ;  /* 0x0000001f02037819 */ /* 0x002fc800000006ff */
[----:B------:R-:W1:Y:S02]  /*2990*/  SYNCS.PHASECHK.TRANS64.TRYWAIT P0, [UR4], R3 ;  /* 0x00000003ff0075a7 */ /* 0x000e640008001104 */
[----:B-1----:R-:W-:Y:S05]  /*29a0*/  @!P0 BRA `(.L_x_46) ;  /* 0x0000006000388947 */ /* 0x002fea0003800000 */
.L_x_156:
        /* <DEDUP_REMOVED lines=9> */
.L_x_158:
        /* <DEDUP_REMOVED lines=9> */
.L_x_160:
        /* <DEDUP_REMOVED lines=9> */
.L_x_162:
        /* <DEDUP_REMOVED lines=9> */
.L_x_164:
        /* <DEDUP_REMOVED lines=9> */
.L_x_166:
        /* <DEDUP_REMOVED lines=9> */
.L_x_168:
        /* <DEDUP_REMOVED lines=9> */
.L_x_170:
        /* <DEDUP_REMOVED lines=9> */
.L_x_172:
        /* <DEDUP_REMOVED lines=9> */
.L_x_174:
        /* <DEDUP_REMOVED lines=9> */
.L_x_176:
        /* <DEDUP_REMOVED lines=9> */
.L_x_178:
        /* <DEDUP_REMOVED lines=9> */
.L_x_180:
        /* <DEDUP_REMOVED lines=9> */
.L_x_182:
        /* <DEDUP_REMOVED lines=9> */
.L_x_184:
        /* <DEDUP_REMOVED lines=9> */
.L_x_186:
        /* <DEDUP_REMOVED lines=9> */
.L_x_188:
        /* <DEDUP_REMOVED lines=9> */
.L_x_190:
        /* <DEDUP_REMOVED lines=9> */
.L_x_192:
        /* <DEDUP_REMOVED lines=9> */
.L_x_194:
        /* <DEDUP_REMOVED lines=9> */
.L_x_196:
        /* <DEDUP_REMOVED lines=9> */
.L_x_198:
        /* <DEDUP_REMOVED lines=9> */
.L_x_200:
[----:B------:R-:W-:-:S04]  /*3610*/  UIADD3 UR5, UPT, UPT, UR5, 0x1, URZ ;  /* 0x0000000105057890 */ /* 0x000fc8000fffe0ff */
[----:B------:R-:W-:-:S04]  /*3620*/  UISETP.NE.AND UP0, UPT, UR5, 0x1a, UPT ;  /* 0x0000001a0500788c */ /* 0x000fc8000bf05270 */
[----:B------:R-:W-:Y:S02]  /*3630*/  USEL UR4, URZ, 0x1, UP0 ;  /* 0x00000001ff047887 */ /* 0x000fe40008000000 */
[----:B------:R-:W-:-:S04]  /*3640*/  USEL UR5, UR5, URZ, UP0 ;  /* 0x000000ff05057287 */ /* 0x000fc80008000000 */
[----:B------:R-:W-:Y:S01]  /*3650*/  ULEA UR5, UR5, UR6, 0x3 ;  /* 0x0000000605057291 */ /* 0x000fe2000f8e18ff */
[----:B------:R-:W-:-:S04]  /*3660*/  LOP3.LUT R2, R2, UR4, RZ, 0x3c, !PT ;  /* 0x0000000402027c12 */ /* 0x000fc8000f8e3cff */
[----:B------:R-:W-:Y:S01]  /*3670*/  SHF.L.U32 R2, R2, 0x1f, RZ ;  /* 0x0000001f02027819 */ /* 0x000fe200000006ff */
[----:B-1-3--:R-:W-:-:S07]  /*3680*/  IMAD.U32 R0, RZ, RZ, UR5 ;  /* 0x00000005ff007e24 */ /* 0x00afce000f8e00ff */
.L_x_69:
[----:B-1----:R1:W2:Y:S02]  /*3690*/  SYNCS.PHASECHK.TRANS64.TRYWAIT P0, [R0+URZ], R2 ;  /* 0x00000002000075a7 */ /* 0x0022a400080011ff */
[----:B--2---:R-:W-:Y:S05]  /*36a0*/  @!P0 NANOSLEEP.SYNCS 0x989680 ;  /* 0x009896800000895d */ /* 0x004fea0003900000 */
[----:B------:R-:W2:Y:S02]  /*36b0*/  @!P0 SYNCS.PHASECHK.TRANS64 P0, [R0+URZ], R2 ;  /* 0x00000002000085a7 */ /* 0x000ea400080010ff */
[----:B--2---:R-:W-:Y:S05]  /*36c0*/  @P0 EXIT ;  /* 0x000000000000094d */ /* 0x004fea0003800000 */
[----:B------:R-:W-:Y:S05]  /*36d0*/  BRA `(.L_x_69) ;  /* 0xfffffffc00ec7947 */ /* 0x000fea000383ffff */
.L_x_23:
[----:B------:R-:W-:-:S04]  /*36e0*/  UISETP.NE.AND UP1, UPT, UR37, URZ, UPT ;  /* 0x000000ff2500728c */ /* 0x000fc8000bf25270 */
[----:B------:R-:W-:-:S09]  /*36f0*/  UISETP.NE.OR UP1, UPT, UR10, 0x1, UP1 ;  /* 0x000000010a00788c */ /* 0x000fd20008f25670 */
[----:B------:R-:W-:Y:S05]  /*3700*/  BRA.U UP1, `(.L_x_70) ;  /* 0x00000005014c7547 */ /* 0x000fea000b800000 */
[----:B------:R-:W-:Y:S01]  /*3710*/  HFMA2 R11, -RZ, RZ, 0, 0 ;  /* 0x00000000ff0b7431 */ /* 0x000fe200000001ff */
[----:B------:R-:W-:Y:S01]  /*3720*/  ISETP.GE.U32.AND P2, PT, R10, 0x2, PT ;  /* 0x000000020a00780c */ /* 0x000fe20003f46070 */
[----:B------:R-:W-:Y:S01]  /*3730*/  IMAD.MOV.U32 R12, RZ, RZ, 0x1 ;  /* 0x00000001ff0c7424 */ /* 0x000fe200078e00ff */
[----:B------:R-:W-:Y:S01]  /*3740*/  CS2R R8, SRZ ;  /* 0x0000000000087805 */ /* 0x000fe2000001ff00 */
[----:B------:R-:W-:Y:S01]  /*3750*/  IMAD.MOV.U32 R3, RZ, RZ, RZ ;  /* 0x000000ffff037224 */ /* 0x000fe200078e00ff */
[----:B------:R-:W-:Y:S01]  /*3760*/  UMOV UR4, 0x400 ;  /* 0x0000040000047882 */ /* 0x000fe20000000000 */
[----:B------:R-:W-:Y:S01]  /*3770*/  UMOV UR6, URZ ;  /* 0x000000ff00067c82 */ /* 0x000fe20008000000 */
[----:B------:R-:W-:-:S12]  /*3780*/  ULEA UR37, UR37, UR4, 0x18 ;  /* 0x0000000425257291 */ /* 0x000fd8000f8ec0ff */
.L_x_74:
[----:B------:R-:W-:Y:S02]  /*3790*/  LEA R0, R3, UR37, 0x3 ;  /* 0x0000002503007c11 */ /* 0x000fe4000f8e18ff */
[----:B------:R-:W-:-:S03]  /*37a0*/  SHF.L.U32 R4, R8, 0x1f, RZ ;  /* 0x0000001f08047819 */ /* 0x000fc600000006ff */
[----:B------:R-:W-:Y:S01]  /*37b0*/  VIADD R5, R0, 0x240 ;  /* 0x0000024000057836 */ /* 0x000fe20000000000 */
[----:B------:R-:W1:Y:S02]  /*37c0*/  SYNCS.PHASECHK.TRANS64.TRYWAIT P0, [R0+URZ+0x230], R4 ;  /* 0x00023004000075a7 */ /* 0x000e6400080011ff */
[----:B-1----:R-:W-:Y:S05]  /*37d0*/  @!P0 BRA `(.L_x_71) ;  /* 0x0000005800d48947 */ /* 0x002fea0003800000 */
.L_x_201:
[----:B------:R-:W-:Y:S01]  /*37e0*/  ULEA UR5, UR6, UR37, 0x3 ;  /* 0x0000002506057291 */ /* 0x000fe2000f8e18ff */
[----:B-1----:R-:W-:Y:S01]  /*37f0*/  PRMT R0, RZ, 0x654, R5 ;  /* 0x00000654ff007816 */ /* 0x002fe20000000005 */
[----:B------:R-:W-:Y:S01]  /*3800*/  @!P2 IMAD.MOV.U32 R4, RZ, RZ, 0x10 ;  /* 0x00000010ff04a424 */ /* 0x000fe200078e00ff */
[----:B------:R-:W-:Y:S01]  /*3810*/  SHF.L.U32 R5, R12, 0x1f, RZ ;  /* 0x0000001f0c057819 */ /* 0x000fe200000006ff */
[----:B------:R-:W-:Y:S01]  /*3820*/  UIADD3 UR4, UPT, UPT, UR5, 0x1d0, URZ ;  /* 0x000001d005047890 */ /* 0x000fe2000fffe0ff */
[----:B------:R1:W-:Y:S05]  /*3830*/  SYNCS.ARRIVE.TRANS64.RED.A1T0 RZ, [R0+URZ], RZ ;  /* 0x000000ff00ff79a7 */ /* 0x0003ea00081004ff */
[----:B------:R-:W-:Y:S01]  /*3840*/  IMAD.U32 R6, RZ, RZ, UR4 ;  /* 0x00000004ff067e24 */ /* 0x000fe2000f8e00ff */
[----:B------:R-:W2:Y:S04]  /*3850*/  SYNCS.PHASECHK.TRANS64.TRYWAIT P0, [UR5+0x1e0], R5 ;  /* 0x0001e005ff0075a7 */ /* 0x000ea80008001105 */
[----:B------:R-:W-:Y:S01]  /*3860*/  PRMT R6, R10, 0x654, R6 ;  /* 0x000006540a067816 */ /* 0x000fe20000000006 */
[----:B-12---:R-:W-:Y:S06]  /*3870*/  @!P0 BRA `(.L_x_72) ;  /* 0x0000005800c08947 */ /* 0x006fec0003800000 */
.L_x_203:
[----:B------:R-:W-:Y:S01]  /*3880*/  ULEA UR4, UR6, UR37, 0x4 ;  /* 0x0000002506047291 */ /* 0x000fe2000f8e20ff */
[----:B------:R-:W-:Y:S01]  /*3890*/  SEL R2, R6, R2, !P2 ;  /* 0x0000000206027207 */ /* 0x000fe20005000000 */
[----:B------:R-:W-:Y:S01]  /*38a0*/  UIADD3 UR5, UPT, UPT, UR5, 0x1d0, URZ ;  /* 0x000001d005057890 */ /* 0x000fe2000fffe0ff */
[----:B-1----:R-:W-:Y:S01]  /*38b0*/  LEA R0, R11, UR37, 0x3 ;  /* 0x000000250b007c11 */ /* 0x002fe2000f8e18ff */
[----:B------:R-:W-:Y:S01]  /*38c0*/  UIADD3 UR4, UPT, UPT, UR4, 0x260, URZ ;  /* 0x0000026004047890 */ /* 0x000fe2000fffe0ff */
[----:B------:R1:W-:Y:S01]  /*38d0*/  @!P2 SYNCS.ARRIVE.TRANS64.RED RZ, [R2+URZ], R4 ;  /* 0x0000000402ffa9a7 */ /* 0x0003e200080004ff */
[----:B------:R-:W-:Y:S01]  /*38e0*/  UIADD3 UR6, UPT, UPT, UR6, 0x1, URZ ;  /* 0x0000000106067890 */ /* 0x000fe2000fffe0ff */
[----:B------:R-:W-:-:S03]  /*38f0*/  VIADD R3, R3, 0x1 ;  /* 0x0000000103037836 */ /* 0x000fc60000000000 */
[----:B------:R-:W-:Y:S02]  /*3900*/  UISETP.NE.AND UP0, UPT, UR6, 0x2, UPT ;  /* 0x000000020600788c */ /* 0x000fe4000bf05270 */
[----:B------:R-:W-:Y:S01]  /*3910*/  ISETP.NE.AND P0, PT, R3, 0x2, PT ;  /* 0x000000020300780c */ /* 0x000fe20003f05270 */
[----:B------:R-:W-:Y:S06]  /*3920*/  UGETNEXTWORKID.BROADCAST [UR4], [UR5] ;  /* 0x00000000040073ca */ /* 0x000fec0008000100 */
[----:B------:R-:W-:Y:S02]  /*3930*/  USEL UR4, URZ, 0x1, UP0 ;  /* 0x00000001ff047887 */ /* 0x000fe40008000000 */
[----:B------:R-:W-:-:S04]  /*3940*/  USEL UR6, UR6, URZ, UP0 ;  /* 0x000000ff06067287 */ /* 0x000fc80008000000 */
[----:B------:R-:W-:Y:S02]  /*3950*/  LOP3.LUT R12, R12, UR4, RZ, 0x3c, !PT ;  /* 0x000000040c0c7c12 */ /* 0x000fe4000f8e3cff */
[----:B-1----:R-:W-:-:S04]  /*3960*/  SHF.L.U32 R4, R9, 0x1f, RZ ;  /* 0x0000001f09047819 */ /* 0x002fc800000006ff */
[----:B------:R-:W1:Y:S02]  /*3970*/  SYNCS.PHASECHK.TRANS64.TRYWAIT P1, [R0+URZ+0x1d0], R4 ;  /* 0x0001d004000075a7 */ /* 0x000e6400080211ff */
[----:B-1----:R-:W-:Y:S05]  /*3980*/  @!P1 BRA `(.L_x_73) ;  /* 0x0000005800949947 */ /* 0x002fea0003800000 */
.L_x_204:
[----:B-1----:R-:W-:Y:S01]  /*3990*/  LEA R4, R11, UR37, 0x4 ;  /* 0x000000250b047c11 */ /* 0x002fe2000f8e20ff */
[----:B------:R-:W-:Y:S01]  /*39a0*/  VIADD R0, R0, 0x1e0 ;  /* 0x000001e000007836 */ /* 0x000fe20000000000 */
[----:B------:R-:W-:Y:S01]  /*39b0*/  SEL R3, R3, RZ, P0 ;  /* 0x000000ff03037207 */ /* 0x000fe20000000000 */
[----:B------:R-:W-:-:S03]  /*39c0*/  VIADD R11, R11, 0x1 ;  /* 0x000000010b0b7836 */ /* 0x000fc60000000000 */
[----:B------:R-:W1:Y:S01]  /*39d0*/  LDS.128 R4, [R4+0x260] ;  /* 0x0002600004047984 */ /* 0x000e620000000c00 */
[----:B------:R-:W-:Y:S02]  /*39e0*/  PRMT R0, RZ, 0x654, R0 ;  /* 0x00000654ff007816 */ /* 0x000fe40000000000 */
[C---:B------:R-:W-:Y:S01]  /*39f0*/  ISETP.NE.AND P1, PT, R11.reuse, 0x2, PT ;  /* 0x000000020b00780c */ /* 0x040fe20003f25270 */
[----:B------:R-:W-:Y:S01]  /*3a00*/  @!PT LDS RZ, [RZ] ;  /* 0x00000000fffff984 */ /* 0x000fe20000000800 */
[----:B------:R-:W-:Y:S01]  /*3a10*/  @!PT LDS RZ, [RZ] ;  /* 0x00000000fffff984 */ /* 0x000fe20000000800 */
[----:B------:R-:W-:Y:S01]  /*3a20*/  @!PT LDS RZ, [RZ] ;  /* 0x00000000fffff984 */ /* 0x000fe20000000800 */
[----:B------:R-:W-:Y:S01]  /*3a30*/  @!PT LDS RZ, [RZ] ;  /* 0x00000000fffff984 */ /* 0x000fe20000000800 */
[----:B------:R2:W-:Y:S06]  /*3a40*/  MEMBAR.ALL.CTA ;  /* 0x0000000000007992 */ /* 0x0005ec0000008000 */
[----:B--2---:R-:W2:Y:S01]  /*3a50*/  FENCE.VIEW.ASYNC.S ;  /* 0x00000000000073c6 */ /* 0x004ea20000000000 */
[----:B------:R-:W-:Y:S01]  /*3a60*/  SEL R11, R11, RZ, P1 ;  /* 0x000000ff0b0b7207 */ /* 0x000fe20000800000 */
[----:B--2---:R2:W-:Y:S01]  /*3a70*/  SYNCS.ARRIVE.TRANS64.RED.A1T0 RZ, [R0+URZ], RZ ;  /* 0x000000ff00ff79a7 */ /* 0x0045e200081004ff */
[----:B-1----:R-:W-:-:S02]  /*3a80*/  LOP3.LUT P3, RZ, R6, 0x1, RZ, 0xc0, !PT ;  /* 0x0000000106ff7812 */ /* 0x002fc4000786c0ff */
[----:B------:R-:W-:-:S04]  /*3a90*/  SEL R4, RZ, 0x1, P1 ;  /* 0x00000001ff047807 */ /* 0x000fc80000800000 */
[----:B------:R-:W-:Y:S02]  /*3aa0*/  LOP3.LUT R9, R9, R4, RZ, 0x3c, !PT ;  /* 0x0000000409097212 */ /* 0x000fe400078e3cff */
[----:B--2---:R-:W-:-:S04]  /*3ab0*/  SEL R0, RZ, 0x1, P0 ;  /* 0x00000001ff007807 */ /* 0x004fc80000000000 */
[----:B------:R-:W-:Y:S01]  /*3ac0*/  LOP3.LUT R8, R8, R0, RZ, 0x3c, !PT ;  /* 0x0000000008087212 */ /* 0x000fe200078e3cff */
[----:B------:R-:W-:Y:S06]  /*3ad0*/  @P3 BRA `(.L_x_74) ;  /* 0xfffffffc002c3947 */ /* 0x000fec000383ffff */
[----:B------:R-:W-:Y:S01]  /*3ae0*/  ULEA UR5, UR6, UR37, 0x3 ;  /* 0x0000002506057291 */ /* 0x000fe2000f8e18ff */
[----:B------:R-:W-:-:S08]  /*3af0*/  SHF.L.U32 R2, R12, 0x1f, RZ ;  /* 0x0000001f0c027819 */ /* 0x000fd000000006ff */
[----:B------:R-:W1:Y:S02]  /*3b00*/  SYNCS.PHASECHK.TRANS64 P0, [UR5+0x1e0], R2 ;  /* 0x0001e002ff0075a7 */ /* 0x000e640008001005 */
[----:B-1----:R-:W-:Y:S05]  /*3b10*/  @P0 BRA `(.L_x_75) ;  /* 0x0000000000080947 */ /* 0x002fea0003800000 */
[----:B------:R-:W1:Y:S02]  /*3b20*/  SYNCS.PHASECHK.TRANS64.TRYWAIT P0, [UR5+0x1e0], R2 ;  /* 0x0001e002ff0075a7 */ /* 0x000e640008001105 */
[----:B-1----:R-:W-:Y:S05]  /*3b30*/  @!P0 BRA `(.L_x_76) ;  /* 0x00000058003c8947 */ /* 0x002fea0003800000 */
.L_x_75:
[----:B------:R-:W-:-:S04]  /*3b40*/  UIADD3 UR4, UPT, UPT, UR6, 0x1, URZ ;  /* 0x0000000106047890 */ /* 0x000fc8000fffe0ff */
[----:B------:R-:W-:-:S04]  /*3b50*/  UISETP.NE.AND UP0, UPT, UR4, 0x2, UPT ;  /* 0x000000020400788c */ /* 0x000fc8000bf05270 */
[----:B------:R-:W-:Y:S02]  /*3b60*/  USEL UR7, URZ, 0x1, UP0 ;  /* 0x00000001ff077887 */ /* 0x000fe40008000000 */
[----:B------:R-:W-:-:S04]  /*3b70*/  USEL UR4, UR4, URZ, UP0 ;  /* 0x000000ff04047287 */ /* 0x000fc80008000000 */
[----:B------:R-:W-:Y:S01]  /*3b80*/  ULEA UR4, UR4, UR37, 0x3 ;  /* 0x0000002504047291 */ /* 0x000fe2000f8e18ff */
[----:B-1----:R-:W-:-:S04]  /*3b90*/  LOP3.LUT R2, R12, UR7, RZ, 0x3c, !PT ;  /* 0x000000070c027c12 */ /* 0x002fc8000f8e3cff */
[----:B------:R-:W-:-:S04]  /*3ba0*/  SHF.L.U32 R0, R2, 0x1f, RZ ;  /* 0x0000001f02007819 */ /* 0x000fc800000006ff */
[----:B------:R-:W1:Y:S02]  /*3bb0*/  SYNCS.PHASECHK.TRANS64 P0, [UR4+0x1e0], R0 ;  /* 0x0001e000ff0075a7 */ /* 0x000e640008001004 */
[----:B-1----:R-:W-:Y:S05]  /*3bc0*/  @P0 EXIT ;  /* 0x000000000000094d */ /* 0x002fea0003800000 */
[----:B------:R-:W-:Y:S02]  /*3bd0*/  SHF.L.U32 R2, R2, 0x1f, RZ ;  /* 0x0000001f02027819 */ /* 0x000fe400000006ff */
[----:B------:R-:W-:-:S07]  /*3be0*/  MOV R0, UR4 ;  /* 0x0000000400007c02 */ /* 0x000fce0008000f00 */
.L_x_77:
[----:B-1----:R1:W2:Y:S02]  /*3bf0*/  SYNCS.PHASECHK.TRANS64.TRYWAIT P0, [R0+URZ+0x1e0], R2 ;  /* 0x0001e002000075a7 */ /* 0x0022a400080011ff */
[----:B--2---:R-:W-:Y:S05]  /*3c00*/  @!P0 NANOSLEEP.SYNCS 0x989680 ;  /* 0x009896800000895d */ /* 0x004fea0003900000 */
[----:B------:R-:W2:Y:S02]  /*3c10*/  @!P0 SYNCS.PHASECHK.TRANS64 P0, [R0+URZ+0x1e0], R2 ;  /* 0x0001e002000085a7 */ /* 0x000ea400080010ff */
[----:B--2---:R-:W-:Y:S05]  /*3c20*/  @P0 EXIT ;  /* 0x000000000000094d */ /* 0x004fea0003800000 */
[----:B------:R-:W-:Y:S05]  /*3c30*/  BRA `(.L_x_77) ;  /* 0xfffffffc00ec7947 */ /* 0x000fea000383ffff */
.L_x_70:
[----:B------:R-:W-:Y:S05]  /*3c40*/  BRA.U UP4, `(.L_x_78) ;  /* 0x0000001104a07547 */ /* 0x000fea000b800000 */
[----:B------:R-:W-:Y:S01]  /*3c50*/  UMOV UR6, 0x40 ;  /* 0x0000004000067882 */ /* 0x000fe20000000000 */
[----:B------:R-:W-:Y:S01]  /*3c60*/  NOP ;  /* 0x0000000000007918 */ /* 0x000fe20000000000 */
[----:B------:R-:W-:Y:S01]  /*3c70*/  ULEA UR6, UR37, UR6, 0x18 ;  /* 0x0000000625067291 */ /* 0x000fe2000f8ec0ff */
[----:B------:R-:W-:Y:S02]  /*3c80*/  UMOV UR7, 0x400 ;  /* 0x0000040000077882 */ /* 0x000fe40000000000 */
[----:B------:R-:W-:-:S06]  /*3c90*/  ULEA UR37, UR37, UR7, 0x18 ;  /* 0x0000000725257291 */ /* 0x000fcc000f8ec0ff */
[----:B------:R-:W1:Y:S02]  /*3ca0*/  LDS.U8 R2, [UR6+0x1c] ;  /* 0x00001c06ff027984 */ /* 0x000e640008000000 */
[----:B-1----:R-:W-:-:S13]  /*3cb0*/  ISETP.NE.AND P0, PT, R2, RZ, PT ;  /* 0x000000ff0200720c */ /* 0x002fda0003f05270 */
[----:B------:R-:W-:Y:S05]  /*3cc0*/  @P0 BRA `(.L_x_79) ;  /* 0x0000000400080947 */ /* 0x000fea0003800000 */
[----:B------:R-:W-:Y:S02]  /*3cd0*/  UISETP.NE.U32.AND UP0, UPT, UR5, 0x1, UPT ;  /* 0x000000010500788c */ /* 0x000fe4000bf05070 */
[----:B------:R-:W-:-:S07]  /*3ce0*/  UIADD3 UR8, UPT, UPT, UR6, 0x8, URZ ;  /* 0x0000000806087890 */ /* 0x000fce000fffe0ff */
[----:B------:R-:W-:Y:S05]  /*3cf0*/  BRA.U !UP0, `(.L_x_80) ;  /* 0x00000001089c7547 */ /* 0x000fea000b800000 */
[----:B------:R-:W-:Y:S01]  /*3d00*/  ELECT P0, URZ, PT ;  /* 0x0000000000ff782f */ /* 0x000fe20003800000 */
[----:B------:R-:W-:-:S12]  /*3d10*/  BSSY B0, `(.L_x_80) ;  /* 0x0000025000007945 */ /* 0x000fd80003800000 */
[----:B------:R-:W-:Y:S05]  /*3d20*/  @!P0 BRA `(.L_x_81) ;  /* 0x00000000008c8947 */ /* 0x000fea0003800000 */
[----:B------:R-:W-:-:S05]  /*3d30*/  UMOV UR7, 0x10 ;  /* 0x0000001000077882 */ /* 0x000fca0000000000 */
[----:B------:R-:W-:Y:S04]  /*3d40*/  DEPBAR.LE SB1, 0x36 ;  /* 0x00009d800000791a */ /* 0x000fe80000000000 */
[----:B------:R-:W1:Y:S02]  /*3d50*/  UTCATOMSWS.2CTA.FIND_AND_SET.ALIGN UP1, UR7, UR7 ;  /* 0x00000007000775e3 */ /* 0x000e640008220800 */
[----:B-1----:R-:W-:Y:S01]  /*3d60*/  MOV R10, UR7 ;  /* 0x00000007000a7c02 */ /* 0x002fe20008000f00 */
[----:B------:R-:W-:Y:S06]  /*3d70*/  BRA.U UP1, `(.L_x_82) ;  /* 0x0000000101187547 */ /* 0x000fec000b800000 */
.L_x_83:
[----:B------:R-:W-:Y:S05]  /*3d80*/  NANOSLEEP 0x64 ;  /* 0x000000640000795d */ /* 0x000fea0003800000 */
[----:B------:R-:W-:-:S05]  /*3d90*/  UMOV UR7, 0x10 ;  /* 0x0000001000077882 */ /* 0x000fca0000000000 */
[----:B------:R-:W-:Y:S04]  /*3da0*/  DEPBAR.LE SB1, 0x36 ;  /* 0x00009d800000791a */ /* 0x000fe80000000000 */
[----:B------:R-:W1:Y:S02]  /*3db0*/  UTCATOMSWS.2CTA.FIND_AND_SET.ALIGN UP1, UR7, UR7 ;  /* 0x00000007000775e3 */ /* 0x000e640008220800 */
[----:B-1----:R-:W-:Y:S01]  /*3dc0*/  MOV R10, UR7 ;  /* 0x00000007000a7c02 */ /* 0x002fe20008000f00 */
[----:B------:R-:W-:Y:S05]  /*3dd0*/  BRA.U !UP1, `(.L_x_83) ;  /* 0xfffffffd09e87547 */ /* 0x000fea000b83ffff */
.L_x_82:
[----:B------:R-:W1:Y:S01]  /*3de0*/  LDS R5, [UR6+0x10] ;  /* 0x00001006ff057984 */ /* 0x000e620008000800 */
[----:B------:R-:W-:Y:S01]  /*3df0*/  IMAD.U32 R3, RZ, RZ, UR37 ;  /* 0x00000025ff037e24 */ /* 0x000fe2000f8e00ff */
[----:B------:R-:W-:-:S03]  /*3e00*/  MOV R2, UR4 ;  /* 0x0000000400027c02 */ /* 0x000fc60008000f00 */
[----:B------:R-:W-:Y:S01]  /*3e10*/  VIADD R3, R3, 0x280 ;  /* 0x0000028003037836 */ /* 0x000fe20000000000 */
[----:B-1----:R-:W-:-:S04]  /*3e20*/  SHF.L.U32 R5, R5, 0x1f, RZ ;  /* 0x0000001f05057819 */ /* 0x002fc800000006ff */
[----:B------:R-:W1:Y:S02]  /*3e30*/  SYNCS.PHASECHK.TRANS64.TRYWAIT P0, [UR6+0x8], R5 ;  /* 0x00000805ff0075a7 */ /* 0x000e640008001106 */
[----:B-1----:R-:W-:Y:S05]  /*3e40*/  @P0 BRA `(.L_x_84) ;  /* 0x0000000000080947 */ /* 0x002fea0003800000 */
[----:B------:R-:W1:Y:S02]  /*3e50*/  SYNCS.PHASECHK.TRANS64.TRYWAIT P0, [UR6+0x8], R5 ;  /* 0x00000805ff0075a7 */ /* 0x000e640008001106 */
[----:B-1----:R-:W-:Y:S05]  /*3e60*/  @!P0 BRA `(.L_x_85) ;  /* 0x0000005400888947 */ /* 0x002fea0003800000 */
.L_x_84:
[----:B-1----:R-:W-:Y:S01]  /*3e70*/  HFMA2 R4, -RZ, RZ, 0, 5.9604644775390625e-08 ;  /* 0x00000001ff047431 */ /* 0x002fe200000001ff */
[----:B------:R-:W-:Y:S01]  /*3e80*/  UPRMT UR7, UR4, 0x654, UR8 ;  /* 0x0000065404077896 */ /* 0x000fe20008000008 */
[----:B------:R-:W-:Y:S01]  /*3e90*/  IMAD.MOV.U32 R7, RZ, RZ, 0xffff ;  /* 0x0000ffffff077424 */ /* 0x000fe200078e00ff */
[----:B------:R-:W-:Y:S01]  /*3ea0*/  PRMT R2, R2, 0x654, R3 ;  /* 0x0000065402027816 */ /* 0x000fe20000000003 */
[----:B------:R-:W-:Y:S02]  /*3eb0*/  IMAD.MOV.U32 R5, RZ, RZ, 0x4 ;  /* 0x00000004ff057424 */ /* 0x000fe400078e00ff */
[----:B------:R-:W-:Y:S01]  /*3ec0*/  IMAD.SHL.U32 R9, R10, 0x20, RZ ;  /* 0x000000200a097824 */ /* 0x000fe200078e00ff */
[----:B------:R-:W-:Y:S02]  /*3ed0*/  MOV R3, UR7 ;  /* 0x0000000700037c02 */ /* 0x000fe40008000f00 */
[-C--:B------:R-:W-:Y:S01]  /*3ee0*/  SHF.L.U32 R7, R7, R10.reuse, RZ ;  /* 0x0000000a07077219 */ /* 0x080fe200000006ff */
[----:B------:R1:W-:Y:S01]  /*3ef0*/  SYNCS.ARRIVE.TRANS64.RED RZ, [UR7], R5 ;  /* 0x00000005ffff79a7 */ /* 0x0003e20008000407 */
[----:B------:R-:W-:Y:S01]  /*3f00*/  SHF.L.U32 R6, R4, R10, RZ ;  /* 0x0000000a04067219 */ /* 0x000fe200000006ff */
[----:B------:R1:W-:Y:S04]  /*3f10*/  STS [UR37+0x280], R9 ;  /* 0x00028009ff007988 */ /* 0x0003e80008000825 */
[----:B------:R1:W-:Y:S04]  /*3f20*/  STAS [R2.64], R10 ;  /* 0x0000000a02007dbd */ /* 0x0003e8000c0008ff */
[----:B------:R1:W-:Y:S04]  /*3f30*/  ATOMS.OR RZ, [UR6+0x14], R7 ;  /* 0x00001407ffff798c */ /* 0x0003e8000b000006 */
[----:B------:R1:W-:Y:S04]  /*3f40*/  ATOMS.OR RZ, [UR6+0x18], R6 ;  /* 0x00001806ffff798c */ /* 0x0003e8000b000006 */
[----:B------:R1:W-:Y:S02]  /*3f50*/  ATOMS.XOR RZ, [UR6+0x10], R4 ;  /* 0x00001004ffff798c */ /* 0x0003e4000b800006 */
.L_x_81:
[----:B------:R-:W-:Y:S05]  /*3f60*/  BSYNC B0 ;  /* 0x0000000000007941 */ /* 0x000fea0003800000 */
.L_x_80:
[----:B------:R-:W-:Y:S05]  /*3f70*/  BRA.U UP0, `(.L_x_86) ;  /* 0x00000001006c7547 */ /* 0x000fea000b800000 */
[----:B------:R-:W-:-:S03]  /*3f80*/  UMOV UR7, 0xffffffff ;  /* 0xffffffff00077882 */ /* 0x000fc60000000000 */
[----:B------:R-:W-:Y:S05]  /*3f90*/  BRA.DIV UR7, `(.L_x_87) ;  /* 0x0000005607547947 */ /* 0x000fea000b800000 */
[----:B------:R-:W-:-:S13]  /*3fa0*/  ELECT P6, URZ, PT ;  /* 0x0000000000ff782f */ /* 0x000fda00038c0000 */
.L_x_208:
[----:B------:R-:W-:Y:S05]  /*3fb0*/  @!P6 BRA `(.L_x_86) ;  /* 0x00000000005ce947 */ /* 0x000fea0003800000 */
[----:B-1----:R-:W1:Y:S02]  /*3fc0*/  LDS R3, [UR6+0x10] ;  /* 0x00001006ff037984 */ /* 0x002e640008000800 */
[----:B-1----:R-:W-:-:S04]  /*3fd0*/  SHF.L.U32 R3, R3, 0x1f, RZ ;  /* 0x0000001f03037819 */ /* 0x002fc800000006ff */
[----:B------:R-:W1:Y:S02]  /*3fe0*/  SYNCS.PHASECHK.TRANS64.TRYWAIT P0, [UR6+0x8], R3 ;  /* 0x00000803ff0075a7 */ /* 0x000e640008001106 */
[----:B-1----:R-:W-:Y:S05]  /*3ff0*/  @P0 BRA `(.L_x_88) ;  /* 0x0000000000080947 */ /* 0x002fea0003800000 */
[----:B------:R-:W1:Y:S02]  /*4000*/  SYNCS.PHASECHK.TRANS64.TRYWAIT P0, [UR6+0x8], R3 ;  /* 0x00000803ff0075a7 */ /* 0x000e640008001106 */
[----:B-1----:R-:W-:Y:S05]  /*4010*/  @!P0 BRA `(.L_x_89) ;  /* 0x0000005400548947 */ /* 0x002fea0003800000 */
.L_x_88:
[----:B------:R-:W2:Y:S01]  /*4020*/  LDS R5, [UR37+0x280] ;  /* 0x00028025ff057984 */ /* 0x000ea20008000800 */
[----:B-1----:R-:W-:Y:S02]  /*4030*/  HFMA2 R2, -RZ, RZ, 0, 5.9604644775390625e-08 ;  /* 0x00000001ff027431 */ /* 0x002fe400000001ff */
[----:B------:R-:W-:Y:S01]  /*4040*/  IMAD.MOV.U32 R3, RZ, RZ, 0xffff ;  /* 0x0000ffffff037424 */ /* 0x000fe200078e00ff */
[----:B------:R-:W-:Y:S01]  /*4050*/  UPRMT UR7, UR4, 0x654, UR8 ;  /* 0x0000065404077896 */ /* 0x000fe20008000008 */
[----:B--2---:R-:W-:-:S03]  /*4060*/  IMAD.SHL.U32 R4, R5, 0x20, RZ ;  /* 0x0000002005047824 */ /* 0x004fc600078e00ff */
[-C--:B------:R-:W-:Y:S02]  /*4070*/  SHF.L.U32 R3, R3, R5.reuse, RZ ;  /* 0x0000000503037219 */ /* 0x080fe400000006ff */
[----:B------:R-:W-:Y:S01]  /*4080*/  SHF.L.U32 R5, R2, R5, RZ ;  /* 0x0000000502057219 */ /* 0x000fe200000006ff */
[----:B------:R2:W-:Y:S04]  /*4090*/  STS [UR37+0x280], R4 ;  /* 0x00028004ff007988 */ /* 0x0005e80008000825 */
[----:B------:R2:W-:Y:S04]  /*40a0*/  ATOMS.OR RZ, [UR6+0x14], R3 ;  /* 0x00001403ffff798c */ /* 0x0005e8000b000006 */
[----:B------:R2:W-:Y:S01]  /*40b0*/  ATOMS.OR RZ, [UR6+0x18], R5 ;  /* 0x00001805ffff798c */ /* 0x0005e2000b000006 */
[----:B------:R-:W-:Y:S03]  /*40c0*/  SYNCS.ARRIVE.TRANS64.RED.A1T0 RZ, [UR7], RZ ;  /* 0x000000ffffff79a7 */ /* 0x000fe60008100407 */
[----:B------:R2:W-:Y:S01]  /*40d0*/  ATOMS.XOR RZ, [UR6+0x10], R2 ;  /* 0x00001002ffff798c */ /* 0x0005e2000b800006 */
[----:B------:R-:W-:Y:S05]  /*40e0*/  BRA `(.L_x_86) ;  /* 0x0000000000107947 */ /* 0x000fea0003800000 */
.L_x_79:
[----:B------:R-:W-:-:S05]  /*40f0*/  MOV R2, 0xffffffff ;  /* 0xffffffff00027802 */ /* 0x000fca0000000f00 */
[----:B------:R1:W-:Y:S02]  /*4100*/  STS [UR37+0x280], R2 ;  /* 0x00028002ff007988 */ /* 0x0003e40008000825 */
[----:B-1----:R-:W-:Y:S02]  /*4110*/  MOV R2, 0x4130 ;  /* 0x0000413000027802 */ /* 0x002fe40000000f00 */
[----:B-----5:R-:W-:Y:S05]  /*4120*/  CALL.REL.NOINC `($__internal_1_$__cuda_sm10x_tcgen05_guardrail_trap_phase_invalid_during_alloc) ;  /* 0x00000058009c7944 */ /* 0x020fea0003c00000 */
.L_x_86:
[----:B------:R-:W-:Y:S05]  /*4130*/  WARPSYNC.ALL ;  /* 0x0000000000007948 */ /* 0x000fea0003800000 */
[----:B------:R-:W3:Y:S01]  /*4140*/  S2UR UR8, SR_CgaCtaId ;  /* 0x00000000000879c3 */ /* 0x000ee20000008800 */
[----:B------:R-:W-:Y:S01]  /*4150*/  UMOV UR6, 0x400 ;  /* 0x0000040000067882 */ /* 0x000fe20000000000 */
[----:B------:R-:W-:-:S06]  /*4160*/  NOP ;  /* 0x0000000000007918 */ /* 0x000fcc0000000000 */
[----:B------:R-:W-:Y:S06]  /*4170*/  BAR.ARV 0x6, 0xa0 ;  /* 0x0182800000007b1d */ /* 0x000fec0000002000 */
[----:B------:R-:W-:Y:S01]  /*4180*/  LOP3.LUT R0, R0, 0xffff, RZ, 0xc0, !PT ;  /* 0x0000ffff00007812 */ /* 0x000fe200078ec0ff */
[----:B-1----:R-:W-:Y:S01]  /*4190*/  IMAD.MOV.U32 R9, RZ, RZ, 0x1 ;  /* 0x00000001ff097424 */ /* 0x002fe200078e00ff */
[----:B------:R-:W-:Y:S01]  /*41a0*/  LOP3.LUT R8, R8, 0xffff, RZ, 0xc0, !PT ;  /* 0x0000ffff08087812 */ /* 0x000fe200078ec0ff */
[----:B------:R-:W-:Y:S01]  /*41b0*/  UMOV UR22, URZ ;  /* 0x000000ff00167c82 */ /* 0x000fe20008000000 */
[----:B------:R-:W-:Y:S01]  /*41c0*/  R2UR UR12, R0 ;  /* 0x00000000000c72ca */ /* 0x000fe200000e0000 */
[----:B------:R-:W-:Y:S01]  /*41d0*/  UMOV UR21, URZ ;  /* 0x000000ff00157c82 */ /* 0x000fe20008000000 */
[----:B------:R-:W-:Y:S01]  /*41e0*/  R2UR UR13, R8 ;  /* 0x00000000080d72ca */ /* 0x000fe200000e0000 */
[----:B------:R-:W-:Y:S01]  /*41f0*/  IMAD.MOV.U32 R8, RZ, RZ, RZ ;  /* 0x000000ffff087224 */ /* 0x000fe200078e00ff */
[----:B------:R-:W-:Y:S01]  /*4200*/  UMOV UR20, URZ ;  /* 0x000000ff00147c82 */ /* 0x000fe20008000000 */
[----:B------:R-:W-:-:S02]  /*4210*/  UISETP.NE.AND UP2, UPT, UR5, URZ, UPT ;  /* 0x000000ff0500728c */ /* 0x000fc4000bf45270 */
[----:B---3--:R-:W-:Y:S01]  /*4220*/  ULEA UR8, UR8, UR6, 0x18 ;  /* 0x0000000608087291 */ /* 0x008fe2000f8ec0ff */
[----:B------:R-:W1:Y:S03]  /*4230*/  LDCU UR6, c[0x0][0x38c] ;  /* 0x00007180ff0677ac */ /* 0x000e660008000800 */
[----:B------:R-:W-:Y:S02]  /*4240*/  UIADD3 UR14, UPT, UPT, UR8, 0x4400, URZ ;  /* 0x00004400080e7890 */ /* 0x000fe4000fffe0ff */
[----:B------:R-:W-:-:S03]  /*4250*/  UIADD3 UR15, UPT, UPT, UR8, 0x1e400, URZ ;  /* 0x0001e400080f7890 */ /* 0x000fc6000fffe0ff */
[----:B--2---:R-:W2:Y:S01]  /*4260*/  LDS R2, [UR8+0x280] ;  /* 0x00028008ff027984 */ /* 0x004ea20008000800 */
[----:B------:R-:W-:Y:S02]  /*4270*/  USHF.R.U32.HI UR14, URZ, 0x4, UR14 ;  /* 0x00000004ff0e7899 */ /* 0x000fe4000801160e */
[----:B------:R-:W-:Y:S02]  /*4280*/  USHF.R.U32.HI UR15, URZ, 0x4, UR15 ;  /* 0x00000004ff0f7899 */ /* 0x000fe4000801160f */
[----:B------:R-:W-:Y:S02]  /*4290*/  ULOP3.LUT UR14, UR14, 0x3fff, URZ, 0xc0, !UPT ;  /* 0x00003fff0e0e7892 */ /* 0x000fe4000f8ec0ff */
[----:B------:R-:W-:Y:S02]  /*42a0*/  ULOP3.LUT UR15, UR15, 0x3fff, URZ, 0xc0, !UPT ;  /* 0x00003fff0f0f7892 */ /* 0x000fe4000f8ec0ff */
[----:B------:R-:W-:Y:S02]  /*42b0*/  ULOP3.LUT UR14, UR14, 0x10000, URZ, 0xfc, !UPT ;  /* 0x000100000e0e7892 */ /* 0x000fe4000f8efcff */
[----:B-1----:R-:W-:-:S02]  /*42c0*/  UIADD3 UR6, UPT, UPT, UR6, 0x3f, URZ ;  /* 0x0000003f06067890 */ /* 0x002fc4000fffe0ff */
[----:B------:R-:W-:Y:S02]  /*42d0*/  ULOP3.LUT UR15, UR15, 0x10000, URZ, 0xfc, !UPT ;  /* 0x000100000f0f7892 */ /* 0x000fe4000f8efcff */
[----:B------:R-:W-:Y:S01]  /*42e0*/  USHF.R.S32.HI UR7, URZ, 0x1f, UR6 ;  /* 0x0000001fff077899 */ /* 0x000fe20008011406 */
[----:B------:R-:W-:Y:S01]  /*42f0*/  UMOV UR28, 0x0 ;  /* 0x00000000001c7882 */ /* 0x000fe20000000000 */
[----:B------:R-:W-:Y:S02]  /*4300*/  UMOV UR29, 0x8200010 ;  /* 0x08200010001d7882 */ /* 0x000fe40000000000 */
[----:B------:R-:W-:Y:S01]  /*4310*/  ULEA.HI UR7, UR7, UR6, URZ, 0x6 ;  /* 0x0000000607077291 */ /* 0x000fe2000f8f30ff */
[----:B------:R-:W-:Y:S01]  /*4320*/  UMOV UR26, 0x0 ;  /* 0x00000000001a7882 */ /* 0x000fe20000000000 */
[----:B------:R-:W-:Y:S02]  /*4330*/  UMOV UR27, 0x8200010 ;  /* 0x08200010001b7882 */ /* 0x000fe40000000000 */
[----:B------:R-:W-:-:S04]  /*4340*/  USHF.R.S32.HI UR7, URZ, 0x6, UR7 ;  /* 0x00000006ff077899 */ /* 0x000fc80008011407 */
[----:B------:R-:W-:-:S04]  /*4350*/  UISETP.LT.AND UP0, UPT, UR7, 0x1, UPT ;  /* 0x000000010700788c */ /* 0x000fc8000bf01270 */
[----:B------:R-:W-:Y:S01]  /*4360*/  USEL UR23, UR7, 0x1, !UP0 ;  /* 0x0000000107177887 */ /* 0x000fe2000c000000 */
[----:B--2---:R-:W-:Y:S02]  /*4370*/  R2UR UR24, R2 ;  /* 0x00000000021872ca */ /* 0x004fe400000e0000 */
[----:B------:R-:W-:-:S13]  /*4380*/  CS2R R2, SRZ ;  /* 0x0000000000027805 */ /* 0x000fda000001ff00 */
.L_x_97:
[C---:B------:R-:W-:Y:S02]  /*4390*/  LEA R0, R8.reuse, UR8, 0x3 ;  /* 0x0000000808007c11 */ /* 0x040fe4000f8e18ff */
[----:B------:R-:W-:Y:S02]  /*43a0*/  SHF.L.U32 R4, R3, 0x1f, RZ ;  /* 0x0000001f03047819 */ /* 0x000fe400000006ff */
[----:B------:R-:W-:Y:S02]  /*43b0*/  LEA R5, R8, UR8, 0x4 ;  /* 0x0000000808057c11 */ /* 0x000fe4000f8e20ff */
[----:B------:R-:W1:Y:S02]  /*43c0*/  SYNCS.PHASECHK.TRANS64.TRYWAIT P0, [R0+URZ+0x1d0], R4 ;  /* 0x0001d004000075a7 */ /* 0x000e6400080011ff */
[----:B-1-34-:R-:W-:Y:S05]  /*43d0*/  @!P0 BRA `(.L_x_90) ;  /* 0x00000050007c8947 */ /* 0x01afea0003800000 */
.L_x_209:
[----:B-1----:R-:W1:Y:S01]  /*43e0*/  LDS.128 R4, [R5+0x260] ;  /* 0x0002600005047984 */ /* 0x002e620000000c00 */
[----:B------:R-:W-:Y:S02]  /*43f0*/  VIADD R0, R0, 0x1e0 ;  /* 0x000001e000007836 */ /* 0x000fe40000000000 */
[----:B------:R-:W-:Y:S01]  /*4400*/  VIADD R8, R8, 0x1 ;  /* 0x0000000108087836 */ /* 0x000fe20000000000 */
[----:B------:R-:W-:Y:S01]  /*4410*/  @!PT LDS RZ, [RZ] ;  /* 0x00000000fffff984 */ /* 0x000fe20000000800 */
[----:B------:R-:W-:Y:S01]  /*4420*/  @!PT LDS RZ, [RZ] ;  /* 0x00000000fffff984 */ /* 0x000fe20000000800 */
[----:B------:R-:W-:Y:S01]  /*4430*/  @!PT LDS RZ, [RZ] ;  /* 0x00000000fffff984 */ /* 0x000fe20000000800 */
[----:B------:R-:W-:Y:S01]  /*4440*/  @!PT LDS RZ, [RZ] ;  /* 0x00000000fffff984 */ /* 0x000fe20000000800 */
[----:B------:R2:W-:Y:S06]  /*4450*/  MEMBAR.ALL.CTA ;  /* 0x0000000000007992 */ /* 0x0005ec0000008000 */
[----:B--2---:R-:W2:Y:S01]  /*4460*/  FENCE.VIEW.ASYNC.S ;  /* 0x00000000000073c6 */ /* 0x004ea20000000000 */
[----:B------:R-:W-:-:S04]  /*4470*/  PRMT R0, RZ, 0x654, R0 ;  /* 0x00000654ff007816 */ /* 0x000fc80000000000 */
[----:B--2---:R2:W-:Y:S01]  /*4480*/  SYNCS.ARRIVE.TRANS64.RED.A1T0 RZ, [R0+URZ], RZ ;  /* 0x000000ff00ff79a7 */ /* 0x0045e200081004ff */
[----:B-1----:R-:W-:Y:S01]  /*4490*/  LOP3.LUT P1, RZ, R6, 0x1, RZ, 0xc0, !PT ;  /* 0x0000000106ff7812 */ /* 0x002fe2000782c0ff */
[----:B--2---:R-:W-:-:S12]  /*44a0*/  BRA.U UP2, `(.L_x_91) ;  /* 0x0000000102e07547 */ /* 0x004fd8000b800000 */
[----:B------:R-:W1:Y:S01]  /*44b0*/  LDCU UR6, c[0x0][0x38c] ;  /* 0x00007180ff0677ac */ /* 0x000e620008000800 */
[----:B------:R-:W-:Y:S02]  /*44c0*/  PLOP3.LUT P2, PT, PT, PT, PT, 0x80, 0x8 ;  /* 0x000000000008781c */ /* 0x000fe40003f4f070 */
[----:B------:R-:W-:Y:S01]  /*44d0*/  SHF.L.U32 R4, R9, 0x1f, RZ ;  /* 0x0000001f09047819 */ /* 0x000fe200000006ff */
[----:B------:R-:W-:Y:S02]  /*44e0*/  ULEA UR10, UR22, UR8, 0x3 ;  /* 0x00000008160a7291 */ /* 0x000fe4000f8e18ff */
[----:B------:R-:W-:Y:S02]  /*44f0*/  ULEA UR11, UR22, UR24, 0x6 ;  /* 0x00000018160b7291 */ /* 0x000fe4000f8e30ff */
[----:B-1----:R-:W-:-:S06]  /*4500*/  UISETP.GE.AND UP0, UPT, UR6, 0x1, UPT ;  /* 0x000000010600788c */ /* 0x002fcc000bf06270 */
[----:B------:R-:W-:-:S05]  /*4510*/  PLOP3.LUT P0, PT, PT, PT, UP0, 0x80, 0x8 ;  /* 0x000000000008781c */ /* 0x000fca0003f0f008 */
[----:B------:R-:W-:-:S08]  /*4520*/  @UP0 ULEA UR6, UR21, UR8, 0x3 ;  /* 0x0000000815060291 */ /* 0x000fd0000f8e18ff */
[----:B------:R-:W-:-:S04]  /*4530*/  @P0 SHF.L.U32 R0, R2, 0x1f, RZ ;  /* 0x0000001f02000819 */ /* 0x000fc800000006ff */
[----:B------:R1:W2:Y:S01]  /*4540*/  @P0 SYNCS.PHASECHK.TRANS64.TRYWAIT P2, [UR6], R0 ;  /* 0x00000000ff0005a7 */ /* 0x0002a20008041106 */
[----:B------:R-:W3:Y:S02]  /*4550*/  SYNCS.PHASECHK.TRANS64.TRYWAIT P0, [UR10+0x210], R4 ;  /* 0x00021004ff0075a7 */ /* 0x000ee4000800110a */
[----:B-123--:R-:W-:Y:S05]  /*4560*/  @!P0 BRA `(.L_x_92) ;  /* 0x00000050002c8947 */ /* 0x00efea0003800000 */
.L_x_211:
[----:B------:R-:W-:Y:S01]  /*4570*/  UMOV UR19, UR20 ;  /* 0x0000001400137c82 */ /* 0x000fe20008000000 */
[----:B------:R-:W-:Y:S05]  /*4580*/  BRA.U !UP0, `(.L_x_93) ;  /* 0x0000000108987547 */ /* 0x000fea000b800000 */
[----:B------:R-:W-:Y:S02]  /*4590*/  UIADD3 UR19, UPT, UPT, UR23, UR20, URZ ;  /* 0x0000001417137290 */ /* 0x000fe4000fffe0ff */
[----:B------:R-:W-:Y:S01]  /*45a0*/  UPLOP3.LUT UP3, UPT, UPT, UPT, UPT, 0x40, 0x4 ;  /* 0x000000000004789c */ /* 0x000fe20003f6e870 */
[----:B------:R-:W-:Y:S01]  /*45b0*/  UMOV UR18, UR7 ;  /* 0x0000000700127c82 */ /* 0x000fe20008000000 */
[----:B------:R-:W-:-:S09]  /*45c0*/  UMOV UR17, UR21 ;  /* 0x0000001500117c82 */ /* 0x000fd20008000000 */
.L_x_96:
[----:B--2---:R-:W-:Y:S01]  /*45d0*/  ULEA UR9, UR17, UR8, 0x3 ;  /* 0x0000000811097291 */ /* 0x004fe2000f8e18ff */
[----:B---3--:R-:W-:Y:S11]  /*45e0*/  @P2 BRA `(.L_x_94) ;  /* 0x00000000000c2947 */ /* 0x008ff60003800000 */
[----:B-1----:R-:W-:Y:S04]  /*45f0*/  SHF.L.U32 R4, R2, 0x1f, RZ ;  /* 0x0000001f02047819 */ /* 0x002fe800000006ff */
[----:B------:R-:W1:Y:S02]  /*4600*/  SYNCS.PHASECHK.TRANS64.TRYWAIT P0, [UR9], R4 ;  /* 0x00000004ff0075a7 */ /* 0x000e640008001109 */
[----:B-1----:R-:W-:Y:S05]  /*4610*/  @!P0 BRA `(.L_x_95) ;  /* 0x0000005000188947 */ /* 0x002fea0003800000 */
.L_x_94:
[----:B------:R-:W-:Y:S01]  /*4620*/  UISETP.NE.AND UP0, UPT, UR18, 0x1, UPT ;  /* 0x000000011200788c */ /* 0x000fe2000bf05270 */
[----:B------:R-:W-:Y:S01]  /*4630*/  PLOP3.LUT P2, PT, PT, PT, PT, 0x80, 0x8 ;  /* 0x000000000008781c */ /* 0x000fe20003f4f070 */
[----:B------:R-:W-:Y:S02]  /*4640*/  UIADD3 UR21, UPT, UPT, UR17, 0x1, URZ ;  /* 0x0000000111157890 */ /* 0x000fe4000fffe0ff */
[----:B------:R-:W-:Y:S02]  /*4650*/  ULEA UR30, UR17, UR15, 0x8 ;  /* 0x0000000f111e7291 */ /* 0x000fe4000f8e40ff */
[----:B------:R-:W-:Y:S01]  /*4660*/  UISETP.NE.AND UP1, UPT, UR21, 0x1a, UPT ;  /* 0x0000001a1500788c */ /* 0x000fe2000bf25270 */
[----:B------:R-:W-:Y:S01]  /*4670*/  PLOP3.LUT P0, PT, PT, PT, UP0, 0x80, 0x8 ;  /* 0x000000000008781c */ /* 0x000fe20003f0f008 */
[----:B------:R-:W-:Y:S02]  /*4680*/  ULEA UR32, UR17, UR14, 0x8 ;  /* 0x0000000e11207291 */ /* 0x000fe4000f8e40ff */
[----:B------:R-:W-:Y:S02]  /*4690*/  USEL UR16, URZ, 0x1, UP1 ;  /* 0x00000001ff107887 */ /* 0x000fe40008800000 */
[----:B------:R-:W-:Y:S02]  /*46a0*/  USEL UR21, UR21, URZ, UP1 ;  /* 0x000000ff15157287 */ /* 0x000fe40008800000 */
[----:B------:R-:W-:Y:S02]  /*46b0*/  UIADD3 UR36, UPT, UPT, UR30, 0x2, URZ ;  /* 0x000000021e247890 */ /* 0x000fe4000fffe0ff */
[----:B------:R-:W-:Y:S01]  /*46c0*/  @UP0 ULEA UR6, UR21, UR8, 0x3 ;  /* 0x0000000815060291 */ /* 0x000fe2000f8e18ff */
[----:B------:R-:W-:Y:S01]  /*46d0*/  LOP3.LUT R2, R2, UR16, RZ, 0x3c, !PT ;  /* 0x0000001002027c12 */ /* 0x000fe2000f8e3cff */
[----:B------:R-:W-:Y:S02]  /*46e0*/  UIADD3 UR34, UPT, UPT, UR32, 0x2, URZ ;  /* 0x0000000220227890 */ /* 0x000fe4000fffe0ff */
[----:B------:R-:W-:Y:S01]  /*46f0*/  UIADD3 UR9, UPT, UPT, UR9, 0xd0, URZ ;  /* 0x000000d009097890 */ /* 0x000fe2000fffe0ff */
[----:B-1----:R-:W-:Y:S01]  /*4700*/  @P0 SHF.L.U32 R0, R2, 0x1f, RZ ;  /* 0x0000001f02000819 */ /* 0x002fe200000006ff */
[----:B------:R-:W-:Y:S01]  /*4710*/  UMOV UR31, 0x80004020 ;  /* 0x80004020001f7882 */ /* 0x000fe20000000000 */
[----:B------:R-:W-:Y:S01]  /*4720*/  UMOV UR33, 0x80004020 ;  /* 0x8000402000217882 */ /* 0x000fe20000000000 */
[----:B------:R-:W-:Y:S01]  /*4730*/  UMOV UR37, 0x80004020 ;  /* 0x8000402000257882 */ /* 0x000fe20000000000 */
[----:B------:R2:W3:Y:S01]  /*4740*/  @P0 SYNCS.PHASECHK.TRANS64.TRYWAIT P2, [UR6], R0 ;  /* 0x00000000ff0005a7 */ /* 0x0004e20008041106 */
[----:B------:R-:W-:Y:S01]  /*4750*/  UIADD3 UR20, UPT, UPT, UR20, 0x1, URZ ;  /* 0x0000000114147890 */ /* 0x000fe2000fffe0ff */
[----:B------:R2:W-:Y:S01]  /*4760*/  UTCQMMA.2CTA gdesc[UR32], gdesc[UR30], tmem[UR11], tmem[UR28], idesc[UR29], UP3 ;  /* 0x00ff1c1e200075ea */ /* 0x0005e20009a0030b */
[----:B------:R-:W-:Y:S02]  /*4770*/  UIADD3 UR18, UPT, UPT, UR18, -0x1, URZ ;  /* 0xffffffff12127890 */ /* 0x000fe4000fffe0ff */
[----:B------:R-:W-:Y:S02]  /*4780*/  UISETP.NE.AND UP0, UPT, UR20, UR19, UPT ;  /* 0x000000131400728c */ /* 0x000fe4000bf05270 */
[----:B------:R-:W-:Y:S01]  /*4790*/  UPLOP3.LUT UP3, UPT, UPT, UPT, UPT, 0x80, 0x8 ;  /* 0x000000000008789c */ /* 0x000fe20003f6f070 */
[----:B------:R-:W-:Y:S01]  /*47a0*/  UMOV UR35, 0x80004020 ;  /* 0x8000402000237882 */ /* 0x000fe20000000000 */
[----:B------:R-:W-:Y:S01]  /*47b0*/  UMOV UR17, UR21 ;  /* 0x0000001500117c82 */ /* 0x000fe20008000000 */
[----:B------:R2:W-:Y:S01]  /*47c0*/  UTCQMMA.2CTA gdesc[UR34], gdesc[UR36], tmem[UR11], tmem[UR26], idesc[UR27], UPT ;  /* 0x00ff1a24220075ea */ /* 0x0005e2000ba0030b */
[----:B------:R2:W-:Y:S03]  /*47d0*/  UTCBAR.2CTA.MULTICAST [UR9], URZ, UR13 ;  /* 0x000000ff090073e9 */ /* 0x0005e6000820080d */
[----:B------:R-:W-:Y:S05]  /*47e0*/  BRA.U UP0, `(.L_x_96) ;  /* 0xfffffffd00787547 */ /* 0x000fea000b83ffff */
.L_x_93:
[----:B------:R-:W-:Y:S01]  /*47f0*/  UIADD3 UR10, UPT, UPT, UR10, 0x1f0, URZ ;  /* 0x000001f00a0a7890 */ /* 0x000fe2000fffe0ff */
[----:B------:R-:W-:-:S08]  /*4800*/  UMOV UR20, UR19 ;  /* 0x0000001300147c82 */ /* 0x000fd00008000000 */
[----:B------:R4:W-:Y:S01]  /*4810*/  UTCBAR.2CTA.MULTICAST [UR10], URZ, UR12 ;  /* 0x000000ff0a0073e9 */ /* 0x0009e2000820080c */
[----:B------:R-:W-:Y:S02]  /*4820*/  NOP ;  /* 0x0000000000007918 */ /* 0x000fe40000000000 */
.L_x_91:
[----:B------:R-:W-:Y:S01]  /*4830*/  UIADD3 UR22, UPT, UPT, UR22, 0x1, URZ ;  /* 0x0000000116167890 */ /* 0x000fe2000fffe0ff */
[----:B------:R-:W-:-:S03]  /*4840*/  ISETP.NE.AND P0, PT, R8, 0x2, PT ;  /* 0x000000020800780c */ /* 0x000fc60003f05270 */
[----:B------:R-:W-:Y:S01]  /*4850*/  UISETP.NE.AND UP0, UPT, UR22, 0x4, UPT ;  /* 0x000000041600788c */ /* 0x000fe2000bf05270 */
[----:B-12---:R-:W-:Y:S02]  /*4860*/  SEL R0, RZ, 0x1, P0 ;  /* 0x00000001ff007807 */ /* 0x006fe40000000000 */
[----:B------:R-:W-:Y:S01]  /*4870*/  SEL R8, R8, RZ, P0 ;  /* 0x000000ff08087207 */ /* 0x000fe20000000000 */
[----:B------:R-:W-:Y:S01]  /*4880*/  USEL UR6, URZ, 0x1, UP0 ;  /* 0x00000001ff067887 */ /* 0x000fe20008000000 */
[----:B------:R-:W-:Y:S01]  /*4890*/  LOP3.LUT R3, R3, R0, RZ, 0x3c, !PT ;  /* 0x0000000003037212 */ /* 0x000fe200078e3cff */
[----:B------:R-:W-:-:S04]  /*48a0*/  USEL UR22, UR22, URZ, UP0 ;  /* 0x000000ff16167287 */ /* 0x000fc80008000000 */
[----:B------:R-:W-:Y:S01]  /*48b0*/  LOP3.LUT R9, R9, UR6, RZ, 0x3c, !PT ;  /* 0x0000000609097c12 */ /* 0x000fe2000f8e3cff */
[----:B------:R-:W-:Y:S07]  /*48c0*/  @P1 BRA `(.L_x_97) ;  /* 0xfffffff800b01947 */ /* 0x000fee000383ffff */
[----:B------:R-:W1:Y:S01]  /*48d0*/  S2UR UR6, SR_CgaCtaId ;  /* 0x00000000000679c3 */ /* 0x000e620000008800 */
[----:B------:R-:W-:Y:S01]  /*48e0*/  ELECT P0, URZ, PT ;  /* 0x0000000000ff782f */ /* 0x000fe20003800000 */
[----:B------:R-:W-:Y:S01]  /*48f0*/  HFMA2 R0, -RZ, RZ, 0, 5.9604644775390625e-08 ;  /* 0x00000001ff007431 */ /* 0x000fe200000001ff */
[----:B------:R-:W-:-:S05]  /*4900*/  UMOV UR7, 0x40 ;  /* 0x0000004000077882 */ /* 0x000fca0000000000 */
[----:B------:R-:W-:Y:S01]  /*4910*/  UVIRTCOUNT.DEALLOC.SMPOOL 0x80 ;  /* 0x000000800000784c */ /* 0x000fe20000000000 */
[----:B------:R-:W-:Y:S02]  /*4920*/  UISETP.NE.AND UP0, UPT, UR5, URZ, UPT ;  /* 0x000000ff0500728c */ /* 0x000fe4000bf05270 */
[----:B-1----:R-:W-:-:S09]  /*4930*/  ULEA UR6, UR6, UR7, 0x18 ;  /* 0x0000000706067291 */ /* 0x002fd2000f8ec0ff */
[----:B------:R1:W-:Y:S01]  /*4940*/  @P0 STS.U8 [UR6+0x1c], R0 ;  /* 0x00001c00ff000988 */ /* 0x0003e20008000006 */
[----:B------:R-:W-:Y:S05]  /*4950*/  BRA.U UP0, `(.L_x_98) ;  /* 0x0000000100a07547 */ /* 0x000fea000b800000 */
[----:B------:R-:W-:Y:S01]  /*4960*/  UIADD3 UR5, UPT, UPT, UR8, 0x210, URZ ;  /* 0x0000021008057890 */ /* 0x000fe2000fffe0ff */
[----:B------:R-:W-:-:S03]  /*4970*/  SHF.L.U32 R2, R9, 0x1f, RZ ;  /* 0x0000001f09027819 */ /* 0x000fc600000006ff */
[----:B------:R-:W-:-:S09]  /*4980*/  ULEA UR7, UR22, UR5, 0x3 ;  /* 0x0000000516077291 */ /* 0x000fd2000f8e18ff */
[----:B------:R-:W2:Y:S02]  /*4990*/  SYNCS.PHASECHK.TRANS64.TRYWAIT P0, [UR7], R2 ;  /* 0x00000002ff0075a7 */ /* 0x000ea40008001107 */
[----:B--2---:R-:W-:Y:S05]  /*49a0*/  @!P0 BRA `(.L_x_99) ;  /* 0x0000004c004c8947 */ /* 0x004fea0003800000 */
.L_x_214:
[----:B------:R-:W-:-:S04]  /*49b0*/  UIADD3 UR9, UPT, UPT, UR22, 0x1, URZ ;  /* 0x0000000116097890 */ /* 0x000fc8000fffe0ff */
[----:B------:R-:W-:-:S04]  /*49c0*/  UISETP.NE.AND UP1, UPT, UR9, 0x4, UPT ;  /* 0x000000040900788c */ /* 0x000fc8000bf25270 */
[----:B----4-:R-:W-:Y:S02]  /*49d0*/  USEL UR10, URZ, 0x1, UP1 ;  /* 0x00000001ff0a7887 */ /* 0x010fe40008800000 */
[----:B------:R-:W-:-:S04]  /*49e0*/  USEL UR9, UR9, URZ, UP1 ;  /* 0x000000ff09097287 */ /* 0x000fc80008800000 */
[----:B------:R-:W-:Y:S01]  /*49f0*/  ULEA UR7, UR9, UR5, 0x3 ;  /* 0x0000000509077291 */ /* 0x000fe2000f8e18ff */
[----:B-1----:R-:W-:-:S04]  /*4a00*/  LOP3.LUT R2, R9, UR10, RZ, 0x3c, !PT ;  /* 0x0000000a09027c12 */ /* 0x002fc8000f8e3cff */
[----:B------:R-:W-:-:S04]  /*4a10*/  SHF.L.U32 R3, R2, 0x1f, RZ ;  /* 0x0000001f02037819 */ /* 0x000fc800000006ff */
[----:B------:R-:W1:Y:S02]  /*4a20*/  SYNCS.PHASECHK.TRANS64.TRYWAIT P0, [UR7], R3 ;  /* 0x00000003ff0075a7 */ /* 0x000e640008001107 */
[----:B-1----:R-:W-:Y:S05]  /*4a30*/  @!P0 BRA `(.L_x_100) ;  /* 0x0000004c00408947 */ /* 0x002fea0003800000 */
.L_x_216:
        /* <DEDUP_REMOVED lines=9> */
.L_x_218:
[----:B------:R-:W-:-:S04]  /*4ad0*/  UIADD3 UR9, UPT, UPT, UR9, 0x1, URZ ;  /* 0x0000000109097890 */ /* 0x000fc8000fffe0ff */
[----:B------:R-:W-:-:S04]  /*4ae0*/  UISETP.NE.AND UP1, UPT, UR9, 0x4, UPT ;  /* 0x000000040900788c */ /* 0x000fc8000bf25270 */
[----:B------:R-:W-:Y:S02]  /*4af0*/  USEL UR7, URZ, 0x1, UP1 ;  /* 0x00000001ff077887 */ /* 0x000fe40008800000 */
[----:B------:R-:W-:-:S04]  /*4b00*/  USEL UR9, UR9, URZ, UP1 ;  /* 0x000000ff09097287 */ /* 0x000fc80008800000 */
[----:B------:R-:W-:Y:S01]  /*4b10*/  ULEA UR9, UR9, UR5, 0x3 ;  /* 0x0000000509097291 */ /* 0x000fe2000f8e18ff */
[----:B------:R-:W-:-:S04]  /*4b20*/  LOP3.LUT R2, R2, UR7, RZ, 0x3c, !PT ;  /* 0x0000000702027c12 */ /* 0x000fc8000f8e3cff */
[----:B------:R-:W-:Y:S01]  /*4b30*/  SHF.L.U32 R2, R2, 0x1f, RZ ;  /* 0x0000001f02027819 */ /* 0x000fe200000006ff */
[----:B-1----:R-:W-:-:S04]  /*4b40*/  IMAD.U32 R0, RZ, RZ, UR9 ;  /* 0x00000009ff007e24 */ /* 0x002fc8000f8e00ff */
[----:B------:R1:W2:Y:S03]  /*4b50*/  SYNCS.PHASECHK.TRANS64.TRYWAIT P0, [R0+URZ], R2 ;  /* 0x00000002000075a7 */ /* 0x0002a600080011ff */
[----:B--2---:R-:W-:Y:S05]  /*4b60*/  @!P0 NANOSLEEP.SYNCS 0x989680 ;  /* 0x009896800000895d */ /* 0x004fea0003900000 */
[----:B------:R-:W2:Y:S02]  /*4b70*/  @!P0 SYNCS.PHASECHK.TRANS64 P0, [R0+URZ], R2 ;  /* 0x00000002000085a7 */ /* 0x000ea400080010ff */
[----:B--2---:R-:W-:Y:S05]  /*4b80*/  @P0 BRA `(.L_x_102) ;  /* 0x0000000000200947 */ /* 0x004fea0003800000 */
.L_x_103:
[----:B--2---:R2:W4:Y:S02]  /*4b90*/  SYNCS.PHASECHK.TRANS64.TRYWAIT P0, [R0+URZ], R2 ;  /* 0x00000002000075a7 */ /* 0x00452400080011ff */
[----:B----4-:R-:W-:Y:S05]  /*4ba0*/  @!P0 NANOSLEEP.SYNCS 0x989680 ;  /* 0x009896800000895d */ /* 0x010fea0003900000 */
[----:B------:R-:W4:Y:S02]  /*4bb0*/  @!P0 SYNCS.PHASECHK.TRANS64 P0, [R0+URZ], R2 ;  /* 0x00000002000085a7 */ /* 0x000f2400080010ff */
[----:B----4-:R-:W-:Y:S05]  /*4bc0*/  @!P0 BRA `(.L_x_103) ;  /* 0xfffffffc00f08947 */ /* 0x010fea000383ffff */
[----:B------:R-:W-:Y:S05]  /*4bd0*/  BRA `(.L_x_102) ;  /* 0x00000000000c7947 */ /* 0x000fea0003800000 */
.L_x_98:
[----:B------:R-:W-:-:S04]  /*4be0*/  UIADD3 UR5, UPT, UPT, UR8, 0x250, URZ ;  /* 0x0000025008057890 */ /* 0x000fc8000fffe0ff */
[----:B------:R-:W-:-:S09]  /*4bf0*/  UPRMT UR5, UR4, 0x654, UR5 ;  /* 0x0000065404057896 */ /* 0x000fd20008000005 */
[----:B------:R-:W-:Y:S03]  /*4c00*/  SYNCS.ARRIVE.TRANS64.RED.A1T0 RZ, [UR5], RZ ;  /* 0x000000ffffff79a7 */ /* 0x000fe60008100405 */
.L_x_102:
[----:B-12---:R-:W-:Y:S01]  /*4c10*/  SHF.L.U32 R2, RZ, 0x1f, RZ ;  /* 0x0000001fff027819 */ /* 0x006fe200000006ff */
[----:B------:R-:W-:Y:S01]  /*4c20*/  UIADD3 UR5, UPT, UPT, UR8, 0x250, URZ ;  /* 0x0000025008057890 */ /* 0x000fe2000fffe0ff */
[----:B------:R-:W-:Y:S02]  /*4c30*/  PLOP3.LUT P0, PT, PT, PT, UP0, 0x80, 0x8 ;  /* 0x000000000008781c */ /* 0x000fe40003f0f008 */
[----:B------:R-:W1:Y:S02]  /*4c40*/  SYNCS.PHASECHK.TRANS64.TRYWAIT P1, [UR8+0x250], R2 ;  /* 0x00025002ff0075a7 */ /* 0x000e640008021108 */
[----:B-1----:R-:W-:Y:S09]  /*4c50*/  @!P1 BRA `(.L_x_104) ;  /* 0x0000004800e89947 */ /* 0x002ff20003800000 */
.L_x_220:
[----:B------:R-:W-:Y:S01]  /*4c60*/  @!UP0 UPRMT UR5, UR4, 0x654, UR5 ;  /* 0x0000065404058896 */ /* 0x000fe20008000005 */
[----:B------:R-:W-:Y:S02]  /*4c70*/  UMOV UR8, 0xffff ;  /* 0x0000ffff00087882 */ /* 0x000fe40000000000 */
[----:B------:R-:W-:-:S06]  /*4c80*/  UMOV UR4, 0x1 ;  /* 0x0000000100047882 */ /* 0x000fcc0000000000 */
[----:B------:R-:W-:Y:S01]  /*4c90*/  @!P0 SYNCS.ARRIVE.TRANS64.RED.A1T0 RZ, [UR5], RZ ;  /* 0x000000ffffff89a7 */ /* 0x000fe20008100405 */
[----:B------:R-:W-:Y:S01]  /*4ca0*/  NOP ;  /* 0x0000000000007918 */ /* 0x000fe20000000000 */
[----:B-1----:R-:W1:Y:S01]  /*4cb0*/  LDS R0, [UR6+0x14] ;  /* 0x00001406ff007984 */ /* 0x002e620008000800 */
[----:B------:R-:W-:-:S04]  /*4cc0*/  ULOP3.LUT UR5, UR24, 0xffff, URZ, 0xc0, !UPT ;  /* 0x0000ffff18057892 */ /* 0x000fc8000f8ec0ff */
[----:B------:R-:W-:-:S04]  /*4cd0*/  USHF.R.U32.HI UR5, URZ, 0x5, UR5 ;  /* 0x00000005ff057899 */ /* 0x000fc80008011605 */
[----:B------:R-:W-:Y:S02]  /*4ce0*/  USHF.L.U32 UR8, UR8, UR5, URZ ;  /* 0x0000000508087299 */ /* 0x000fe400080006ff */
[----:B------:R-:W-:-:S04]  /*4cf0*/  USHF.L.U32 UR4, UR4, UR5, URZ ;  /* 0x0000000504047299 */ /* 0x000fc800080006ff */
[----:B-1----:R-:W-:-:S04]  /*4d00*/  LOP3.LUT R0, R0, UR8, RZ, 0xc0, !PT ;  /* 0x0000000800007c12 */ /* 0x002fc8000f8ec0ff */
[----:B------:R-:W-:-:S13]  /*4d10*/  ISETP.NE.AND P0, PT, R0, UR8, PT ;  /* 0x0000000800007c0c */ /* 0x000fda000bf05270 */
[----:B------:R-:W-:Y:S05]  /*4d20*/  @P0 BRA `(.L_x_105) ;  /* 0x0000000000580947 */ /* 0x000fea0003800000 */
[----:B------:R-:W1:Y:S02]  /*4d30*/  LDS R0, [UR6+0x18] ;  /* 0x00001806ff007984 */ /* 0x000e640008000800 */
[----:B-1----:R-:W-:-:S04]  /*4d40*/  LOP3.LUT R0, R0, UR4, RZ, 0xc0, !PT ;  /* 0x0000000400007c12 */ /* 0x002fc8000f8ec0ff */
[----:B------:R-:W-:-:S13]  /*4d50*/  ISETP.NE.AND P0, PT, R0, UR4, PT ;  /* 0x0000000400007c0c */ /* 0x000fda000bf05270 */
[----:B------:R-:W-:Y:S05]  /*4d60*/  @P0 BRA `(.L_x_106) ;  /* 0x00000000003c0947 */ /* 0x000fea0003800000 */
[----:B------:R-:W1:Y:S01]  /*4d70*/  S2R R2, SR_LANEID ;  /* 0x0000000000027919 */ /* 0x000e620000000000 */
[----:B------:R-:W-:Y:S01]  /*4d80*/  ULOP3.LUT UR8, URZ, UR8, URZ, 0x33, !UPT ;  /* 0x00000008ff087292 */ /* 0x000fe2000f8e33ff */
[----:B------:R-:W-:Y:S02]  /*4d90*/  VOTEU.ANY UR7, UPT, PT ;  /* 0x0000000000077886 */ /* 0x000fe400038e0100 */
[----:B------:R-:W-:-:S03]  /*4da0*/  UFLO.U32 UR7, UR7 ;  /* 0x00000007000772bd */ /* 0x000fc600080e0000 */
[----:B------:R-:W-:-:S04]  /*4db0*/  IMAD.U32 R0, RZ, RZ, UR8 ;  /* 0x00000008ff007e24 */ /* 0x000fc8000f8e00ff */
[----:B------:R2:W3:Y:S02]  /*4dc0*/  REDUX UR5, R0 ;  /* 0x00000000000573c4 */ /* 0x0004e40000000000 */
[----:B------:R1:W-:Y:S02]  /*4dd0*/  UTCATOMSWS.AND URZ, UR8 ;  /* 0x0000000800ff79e3 */ /* 0x0003e40008000000 */
[----:B-1----:R-:W-:Y:S02]  /*4de0*/  ISETP.EQ.U32.AND P0, PT, R2, UR7, PT ;  /* 0x0000000702007c0c */ /* 0x002fe4000bf02070 */
[----:B--2---:R-:W-:Y:S02]  /*4df0*/  LOP3.LUT R0, RZ, UR4, RZ, 0x33, !PT ;  /* 0x00000004ff007c12 */ /* 0x004fe4000f8e33ff */
[----:B---3--:R-:W-:Y:S02]  /*4e00*/  MOV R2, UR5 ;  /* 0x0000000500027c02 */ /* 0x008fe40008000f00 */
[----:B------:R-:W1:Y:S07]  /*4e10*/  REDUX UR4, R0 ;  /* 0x00000000000473c4 */ /* 0x000e6e0000000000 */
[----:B------:R2:W-:Y:S01]  /*4e20*/  @P0 ATOMS.AND RZ, [UR6+0x14], R2 ;  /* 0x00001402ffff098c */ /* 0x0005e2000a800006 */
[----:B-1----:R-:W-:-:S05]  /*4e30*/  IMAD.U32 R0, RZ, RZ, UR4 ;  /* 0x00000004ff007e24 */ /* 0x002fca000f8e00ff */
[----:B------:R2:W-:Y:S01]  /*4e40*/  @P0 ATOMS.AND RZ, [UR6+0x18], R0 ;  /* 0x00001800ffff098c */ /* 0x0005e2000a800006 */
[----:B------:R-:W-:Y:S05]  /*4e50*/  BRA `(.L_x_107) ;  /* 0x0000000000147947 */ /* 0x000fea0003800000 */
.L_x_106:
[----:B------:R-:W-:Y:S02]  /*4e60*/  MOV R2, 0x4e80 ;  /* 0x00004e8000027802 */ /* 0x000fe40000000f00 */
[----:B---345:R-:W-:Y:S05]  /*4e70*/  CALL.REL.NOINC `($__internal_0_$__cuda_sm10x_tcgen05_guardrail_trap_col_being_dealloced_not_returned_by_alloc) ;  /* 0x0000004c003c7944 */ /* 0x038fea0003c00000 */
[----:B------:R-:W-:Y:S05]  /*4e80*/  BRA `(.L_x_107) ;  /* 0x0000000000087947 */ /* 0x000fea0003800000 */
.L_x_105:
[----:B------:R-:W-:Y:S02]  /*4e90*/  MOV R2, 0x4eb0 ;  /* 0x00004eb000027802 */ /* 0x000fe40000000f00 */
[----:B---345:R-:W-:Y:S05]  /*4ea0*/  CALL.REL.NOINC `($__internal_2_$__cuda_sm10x_tcgen05_guardrail_trap_unallocated_columns_being_dealloced) ;  /* 0x0000004c00487944 */ /* 0x038fea0003c00000 */
.L_x_107:
[----:B------:R-:W-:Y:S01]  /*4eb0*/  NOP ;  /* 0x0000000000007918 */ /* 0x000fe20000000000 */
[----:B----4-:R-:W-:Y:S05]  /*4ec0*/  EXIT ;  /* 0x000000000000794d */ /* 0x010fea0003800000 */
.L_x_78:
[----:B------:R-:W-:-:S09]  /*4ed0*/  UISETP.NE.OR UP5, UPT, UR10, 0x3, UP5 ;  /* 0x000000030a00788c */ /* 0x000fd2000afa5670 */
[----:B------:R-:W-:Y:S05]  /*4ee0*/  BRA.U UP5, `(.L_x_108) ;  /* 0x0000000d05707547 */ /* 0x000fea000b800000 */
[----:B------:R-:W1:Y:S01]  /*4ef0*/  LDC R0, c[0x0][0xb30] ;  /* 0x0002cc00ff007b82 */ /* 0x000e620000000800 */
[----:B------:R-:W2:Y:S01]  /*4f00*/  LDCU.64 UR8, c[0x0][0x888] ;  /* 0x00011100ff0877ac */ /* 0x000ea20008000a00 */
[----:B------:R-:W-:Y:S02]  /*4f10*/  HFMA2 R27, -RZ, RZ, 0, 0 ;  /* 0x00000000ff1b7431 */ /* 0x000fe400000001ff */
[----:B------:R-:W-:Y:S01]  /*4f20*/  IMAD.MOV.U32 R29, RZ, RZ, 0x1 ;  /* 0x00000001ff1d7424 */ /* 0x000fe200078e00ff */
[----:B------:R-:W-:Y:S01]  /*4f30*/  MOV R25, 0x1000 ;  /* 0x0000100000197802 */ /* 0x000fe20000000f00 */
[----:B------:R-:W3:Y:S01]  /*4f40*/  LDCU.64 UR4, c[0x0][0x890] ;  /* 0x00011200ff0477ac */ /* 0x000ee20008000a00 */
[----:B------:R-:W-:Y:S01]  /*4f50*/  IMAD.MOV.U32 R28, RZ, RZ, RZ ;  /* 0x000000ffff1c7224 */ /* 0x000fe200078e00ff */
[----:B------:R-:W4:Y:S01]  /*4f60*/  LDC R24, c[0x0][0x370] ;  /* 0x0000dc00ff187b82 */ /* 0x000f220000000800 */
[----:B------:R-:W-:Y:S01]  /*4f70*/  UMOV UR7, 0x400 ;  /* 0x0000040000077882 */ /* 0x000fe20000000000 */
[----:B------:R-:W-:-:S02]  /*4f80*/  UPLOP3.LUT UP1, UPT, UPT, UPT, UPT, 0x40, 0x4 ;  /* 0x000000000004789c */ /* 0x000fc40003f2e870 */
[----:B------:R-:W-:-:S04]  /*4f90*/  ULEA UR7, UR37, UR7, 0x18 ;  /* 0x0000000725077291 */ /* 0x000fc8000f8ec0ff */
[----:B------:R-:W4:Y:S01]  /*4fa0*/  LDC R3, c[0x0][0xb0c] ;  /* 0x0002c300ff037b82 */ /* 0x000f220000000800 */
[----:B------:R-:W-:Y:S02]  /*4fb0*/  UIADD3 UR13, UPT, UPT, UR7, 0x1a8, URZ ;  /* 0x000001a8070d7890 */ /* 0x000fe4000fffe0ff */
[----:B--2---:R-:W-:Y:S02]  /*4fc0*/  UISETP.NE.U32.AND UP3, UPT, UR8, URZ, UPT ;  /* 0x000000ff0800728c */ /* 0x004fe4000bf65070 */
[----:B------:R-:W-:Y:S02]  /*4fd0*/  UIADD3 UR25, UPT, UPT, UR7, 0x1a0, URZ ;  /* 0x000001a007197890 */ /* 0x000fe4000fffe0ff */
[----:B---3--:R-:W-:Y:S01]  /*4fe0*/  UISETP.NE.U32.AND UP4, UPT, UR4, URZ, UPT ;  /* 0x000000ff0400728c */ /* 0x008fe2000bf85070 */
[----:B------:R-:W2:Y:S01]  /*4ff0*/  LDC R18, c[0x0][0xb20] ;  /* 0x0002c800ff127b82 */ /* 0x000ea20000000800 */
[----:B-1----:R-:W-:Y:S01]  /*5000*/  ISETP.NE.AND P1, PT, R0, 0x1, PT ;  /* 0x000000010000780c */ /* 0x002fe20003f25270 */
[----:B------:R-:W-:-:S02]  /*5010*/  UISETP.NE.AND.EX UP3, UPT, UR9, URZ, UPT, UP3 ;  /* 0x000000ff0900728c */ /* 0x000fc4000bf65330 */
[----:B------:R-:W-:Y:S02]  /*5020*/  UPRMT UR13, UR37, 0x654, UR13 ;  /* 0x00000654250d7896 */ /* 0x000fe4000800000d */
[----:B------:R-:W-:Y:S02]  /*5030*/  UISETP.NE.AND.EX UP4, UPT, UR5, URZ, UPT, UP4 ;  /* 0x000000ff0500728c */ /* 0x000fe4000bf85340 */
[----:B------:R-:W1:Y:S08]  /*5040*/  LDC.64 R30, c[0x0][0x348] ;  /* 0x0000d200ff1e7b82 */ /* 0x000e700000000a00 */
[----:B------:R-:W3:Y:S08]  /*5050*/  LDC.64 R16, c[0x0][0xb10] ;  /* 0x0002c400ff107b82 */ /* 0x000ef00000000a00 */
[----:B------:R-:W1:Y:S08]  /*5060*/  LDC.64 R6, c[0x0][0xb18] ;  /* 0x0002c600ff067b82 */ /* 0x000e700000000a00 */
[----:B------:R-:W1:Y:S08]  /*5070*/  LDC.64 R4, c[0x0][0xb28] ;  /* 0x0002ca00ff047b82 */ /* 0x000e700000000a00 */
[----:B--2-4-:R-:W1:Y:S02]  /*5080*/  LDC R19, c[0x0][0x374] ;  /* 0x0000dd00ff137b82 */ /* 0x014e640000000800 */
.L_x_117:
[C---:B------:R-:W-:Y:S02]  /*5090*/  LEA R0, R28.reuse, UR7, 0x3 ;  /* 0x000000071c007c11 */ /* 0x040fe4000f8e18ff */
[----:B------:R-:W-:Y:S02]  /*50a0*/  SHF.L.U32 R2, R27, 0x1f, RZ ;  /* 0x0000001f1b027819 */ /* 0x000fe400000006ff */
[----:B------:R-:W-:Y:S02]  /*50b0*/  LEA R20, R28, UR7, 0x4 ;  /* 0x000000071c147c11 */ /* 0x000fe4000f8e20ff */
[----:B--2---:R-:W2:Y:S02]  /*50c0*/  SYNCS.PHASECHK.TRANS64.TRYWAIT P0, [R0+URZ+0x1d0], R2 ;  /* 0x0001d002000075a7 */ /* 0x004ea400080011ff */
[----:B--2---:R-:W-:Y:S05]  /*50d0*/  @!P0 BRA `(.L_x_109) ;  /* 0x0000004400e08947 */ /* 0x004fea0003800000 */
.L_x_221:
[----:B------:R-:W-:Y:S01]  /*50e0*/  ISETP.GE.AND P0, PT, R40, 0x1, PT ;  /* 0x000000012800780c */ /* 0x000fe20003f06270 */
[----:B------:R-:W4:Y:S01]  /*50f0*/  LDS.128 R20, [R20+0x260] ;  /* 0x0002600014147984 */ /* 0x000f220000000c00 */
[----:B--2---:R-:W-:Y:S01]  /*5100*/  VIADD R0, R0, 0x1e0 ;  /* 0x000001e000007836 */ /* 0x004fe20000000000 */
[----:B------:R-:W-:Y:S01]  /*5110*/  @!PT LDS RZ, [RZ] ;  /* 0x00000000fffff984 */ /* 0x000fe20000000800 */
[----:B------:R-:W-:Y:S01]  /*5120*/  @!PT LDS RZ, [RZ] ;  /* 0x00000000fffff984 */ /* 0x000fe20000000800 */
[----:B------:R-:W-:Y:S01]  /*5130*/  @!PT LDS RZ, [RZ] ;  /* 0x00000000fffff984 */ /* 0x000fe20000000800 */
[----:B------:R-:W-:Y:S01]  /*5140*/  @!PT LDS RZ, [RZ] ;  /* 0x00000000fffff984 */ /* 0x000fe20000000800 */
[----:B------:R2:W-:Y:S06]  /*5150*/  MEMBAR.ALL.CTA ;  /* 0x0000000000007992 */ /* 0x0005ec0000008000 */
[----:B--2---:R-:W2:Y:S01]  /*5160*/  FENCE.VIEW.ASYNC.S ;  /* 0x00000000000073c6 */ /* 0x004ea20000000000 */
[----:B------:R-:W-:Y:S04]  /*5170*/  PRMT R0, RZ, 0x654, R0 ;  /* 0x00000654ff007816 */ /* 0x000fe80000000000 */
[----:B--2---:R2:W-:Y:S01]  /*5180*/  SYNCS.ARRIVE.TRANS64.RED.A1T0 RZ, [R0+URZ], RZ ;  /* 0x000000ff00ff79a7 */ /* 0x0045e200081004ff */
[----:B----4-:R-:W-:Y:S11]  /*5190*/  LOP3.LUT P3, RZ, R22, 0x1, RZ, 0xc0, !PT ;  /* 0x0000000116ff7812 */ /* 0x010ff6000786c0ff */
[----:B------:R-:W-:Y:S02]  /*51a0*/  @!UPT UIADD3 URZ, UPT, UPT, URZ, URZ, URZ ;  /* 0x000000fffffff290 */ /* 0x000fe4000fffe0ff */
[----:B------:R-:W-:Y:S02]  /*51b0*/  @P3 MOV R11, R20 ;  /* 0x00000014000b3202 */ /* 0x000fe40000000f00 */
[----:B------:R-:W-:Y:S01]  /*51c0*/  @P3 LOP3.LUT R10, R21, 0xffff, RZ, 0xc0, !PT ;  /* 0x0000ffff150a3812 */ /* 0x000fe200078ec0ff */
[----:B--2---:R-:W-:Y:S06]  /*51d0*/  @!P0 BRA `(.L_x_110) ;  /* 0x0000000000a48947 */ /* 0x004fec0003800000 */
[-C--:B-1----:R-:W-:Y:S01]  /*51e0*/  IMAD.HI.U32 R0, R19, R7.reuse, RZ ;  /* 0x0000000713007227 */ /* 0x082fe200078e00ff */
[----:B------:R-:W-:Y:S02]  /*51f0*/  ISETP.NE.AND P0, PT, R6, 0x1, PT ;  /* 0x000000010600780c */ /* 0x000fe40003f05270 */
[----:B------:R-:W-:Y:S01]  /*5200*/  ISETP.NE.AND P2, PT, R40, 0x1, PT ;  /* 0x000000012800780c */ /* 0x000fe20003f45270 */
[----:B---3--:R-:W-:Y:S01]  /*5210*/  IMAD.HI.U32 R9, R24, R16, RZ ;  /* 0x0000001018097227 */ /* 0x008fe200078e00ff */
[----:B------:R-:W-:Y:S02]  /*5220*/  SHF.R.U32.HI R0, RZ, R18, R0 ;  /* 0x00000012ff007219 */ /* 0x000fe40000011600 */
[----:B------:R-:W-:Y:S01]  /*5230*/  ISETP.NE.AND P4, PT, R3, 0x1, PT ;  /* 0x000000010300780c */ /* 0x000fe20003f85270 */
[----:B------:R-:W-:Y:S01]  /*5240*/  IMAD.HI.U32 R13, R10, R7, RZ ;  /* 0x000000070a0d7227 */ /* 0x000fe200078e00ff */
[----:B------:R-:W-:Y:S02]  /*5250*/  SHF.R.U32.HI R9, RZ, R17, R9 ;  /* 0x00000011ff097219 */ /* 0x000fe40000011609 */
[----:B------:R-:W-:Y:S01]  /*5260*/  SEL R0, R19, R0, !P0 ;  /* 0x0000000013007207 */ /* 0x000fe20004000000 */
[----:B------:R-:W-:Y:S01]  /*5270*/  IMAD.HI.U32 R12, R11, R16, RZ ;  /* 0x000000100b0c7227 */ /* 0x000fe200078e00ff */
[----:B------:R-:W-:Y:S03]  /*5280*/  SEL R9, R24, R9, !P4 ;  /* 0x0000000918097207 */ /* 0x000fe60006000000 */
[-C--:B------:R-:W-:Y:S01]  /*5290*/  IMAD.HI.U32 R8, R0, R4.reuse, RZ ;  /* 0x0000000400087227 */ /* 0x080fe200078e00ff */
[----:B------:R-:W-:Y:S03]  /*52a0*/  SHF.R.U32.HI R12, RZ, R17, R12 ;  /* 0x00000011ff0c7219 */ /* 0x000fe6000001160c */
[----:B------:R-:W-:Y:S01]  /*52b0*/  IMAD.HI.U32 R2, R9, R4, RZ ;  /* 0x0000000409027227 */ /* 0x000fe200078e00ff */
[-C--:B------:R-:W-:Y:S02]  /*52c0*/  @P2 SHF.R.U32.HI R0, RZ, R5.reuse, R8 ;  /* 0x00000005ff002219 */ /* 0x080fe40000011608 */
[----:B------:R-:W-:Y:S02]  /*52d0*/  SHF.R.U32.HI R8, RZ, R18, R13 ;  /* 0x00000012ff087219 */ /* 0x000fe4000001160d */
[----:B------:R-:W-:Y:S01]  /*52e0*/  @P2 SHF.R.U32.HI R9, RZ, R5, R2 ;  /* 0x00000005ff092219 */ /* 0x000fe20000011602 */
[----:B------:R-:W-:Y:S01]  /*52f0*/  IMAD R0, R40, R0, RZ ;  /* 0x0000000028007224 */ /* 0x000fe200078e02ff */
[----:B------:R-:W-:Y:S02]  /*5300*/  SEL R8, R10, R8, !P0 ;  /* 0x000000080a087207 */ /* 0x000fe40004000000 */
[----:B------:R-:W-:Y:S01]  /*5310*/  SEL R2, R11, R12, !P4 ;  /* 0x0000000c0b027207 */ /* 0x000fe20006000000 */
[----:B------:R-:W-:Y:S01]  /*5320*/  IMAD R12, R40, R9, RZ ;  /* 0x00000009280c7224 */ /* 0x000fe200078e02ff */
[C---:B------:R-:W-:Y:S01]  /*5330*/  ISETP.GE.AND P0, PT, R8.reuse, R0, PT ;  /* 0x000000000800720c */ /* 0x040fe20003f06270 */
[----:B------:R-:W-:Y:S03]  /*5340*/  IMAD.HI.U32 R0, R8, R4, RZ ;  /* 0x0000000408007227 */ /* 0x000fe600078e00ff */
[----:B------:R-:W-:Y:S02]  /*5350*/  ISETP.GE.OR P0, PT, R2, R12, P0 ;  /* 0x0000000c0200720c */ /* 0x000fe40000706670 */
[-C--:B------:R-:W-:Y:S04]  /*5360*/  SHF.R.U32.HI R0, RZ, R5.reuse, R0 ;  /* 0x00000005ff007219 */ /* 0x080fe80000011600 */
[----:B------:R-:W-:Y:S05]  /*5370*/  SEL R13, R8, R0, !P2 ;  /* 0x00000000080d7207 */ /* 0x000fea0005000000 */
[----:B------:R-:W-:Y:S02]  /*5380*/  IMAD.MOV R12, RZ, RZ, -R13 ;  /* 0x000000ffff0c7224 */ /* 0x000fe400078e0a0d */
[----:B------:R-:W-:Y:S04]  /*5390*/  @!P0 IMAD.HI.U32 R0, R2, R4, RZ ;  /* 0x0000000402008227 */ /* 0x000fe800078e00ff */
[----:B------:R-:W-:Y:S01]  /*53a0*/  IMAD R12, R40, R12, R8 ;  /* 0x0000000c280c7224 */ /* 0x000fe200078e0208 */
[----:B------:R-:W-:Y:S04]  /*53b0*/  @!P0 SHF.R.U32.HI R0, RZ, R5, R0 ;  /* 0x00000005ff008219 */ /* 0x000fe80000011600 */
[----:B------:R-:W-:Y:S04]  /*53c0*/  @!P0 SEL R0, R2, R0, !P2 ;  /* 0x0000000002008207 */ /* 0x000fe80005000000 */
[----:B------:R-:W-:Y:S01]  /*53d0*/  @!P0 IADD3 R13, PT, PT, R13, -R0, RZ ;  /* 0x800000000d0d8210 */ /* 0x000fe20007ffe0ff */
[----:B------:R-:W-:Y:S01]  /*53e0*/  @!P0 IMAD R0, R9, R12, R0 ;  /* 0x0000000c09008224 */ /* 0x000fe200078e0200 */
[----:B------:R-:W-:Y:S01]  /*53f0*/  IADD3 R9, PT, PT, -R8, RZ, RZ ;  /* 0x000000ff08097210 */ /* 0x000fe20007ffe1ff */
[--C-:B------:R-:W-:Y:S02]  /*5400*/  IMAD.MOV R12, RZ, RZ, -R2.reuse ;  /* 0x000000ffff0c7224 */ /* 0x100fe400078e0a02 */
[----:B------:R-:W-:Y:S02]  /*5410*/  @!P0 IMAD R8, R13, R40, R2 ;  /* 0x000000280d088224 */ /* 0x000fe400078e0202 */
[----:B------:R-:W-:Y:S02]  /*5420*/  @!P0 IMAD.MOV.U32 R2, RZ, RZ, R0 ;  /* 0x000000ffff028224 */ /* 0x000fe400078e0000 */
[----:B------:R-:W-:Y:S02]  /*5430*/  IMAD R11, R3, R12, R11 ;  /* 0x0000000c030b7224 */ /* 0x000fe400078e020b */
[----:B------:R-:W-:Y:S02]  /*5440*/  IMAD R10, R6, R9, R10 ;  /* 0x00000009060a7224 */ /* 0x000fe400078e020a */
[----:B------:R-:W-:Y:S02]  /*5450*/  IMAD R11, R2, R3, R11 ;  /* 0x00000003020b7224 */ /* 0x000fe400078e020b */
[----:B------:R-:W-:Y:S02]  /*5460*/  IMAD R10, R8, R6, R10 ;  /* 0x00000006080a7224 */ /* 0x000fe400078e020a */
.L_x_110:
[----:B------:R-:W-:Y:S05]  /*5470*/  BRA.U UP1, `(.L_x_111) ;  /* 0x0000000101107547 */ /* 0x000fea000b800000 */
[----:B------:R-:W-:Y:S04]  /*5480*/  MOV R2, UR6 ;  /* 0x0000000600027c02 */ /* 0x000fe80008000f00 */
[----:B------:R-:W-:Y:S04]  /*5490*/  SHF.L.U32 R2, R2, 0x1f, RZ ;  /* 0x0000001f02027819 */ /* 0x000fe800000006ff */
[----:B------:R-:W2:Y:S02]  /*54a0*/  SYNCS.PHASECHK.TRANS64.TRYWAIT P0, [UR7+0x1c8], R2 ;  /* 0x0001c802ff0075a7 */ /* 0x000ea40008001107 */
[----:B--2---:R-:W-:Y:S05]  /*54b0*/  @!P0 BRA `(.L_x_112) ;  /* 0x0000004000fc8947 */ /* 0x004fea0003800000 */
.L_x_111:
[----:B------:R-:W-:Y:S02]  /*54c0*/  R2UR UR26, R15 ;  /* 0x000000000f1a72ca */ /* 0x000fe400000e0000 */
[----:B------:R-:W-:Y:S02]  /*54d0*/  R2UR UR27, R14 ;  /* 0x000000000e1b72ca */ /* 0x000fe400000e0000 */
[----:B------:R-:W-:Y:S02]  /*54e0*/  ISETP.NE.U32.AND P2, PT, RZ, UR4, PT ;  /* 0x00000004ff007c0c */ /* 0x000fe4000bf45070 */
[----:B------:R-:W-:Y:S02]  /*54f0*/  SHF.L.U32 R14, R29, 0x1f, RZ ;  /* 0x0000001f1d0e7819 */ /* 0x000fe400000006ff */
[----:B------:R-:W-:Y:S05]  /*5500*/  ISETP.NE.AND.EX P2, PT, RZ, UR5, PT, P2 ;  /* 0x00000005ff007c0c */ /* 0x000fea000bf45320 */
[----:B------:R-:W-:Y:S02]  /*5510*/  USHF.L.U32 UR26, UR26, 0x7, URZ ;  /* 0x000000071a1a7899 */ /* 0x000fe400080006ff */
[----:B------:R-:W-:Y:S01]  /*5520*/  USHF.L.U32 UR27, UR27, 0x6, URZ ;  /* 0x000000061b1b7899 */ /* 0x000fe200080006ff */
[----:B------:R-:W-:Y:S11]  /*5530*/  BRA.U !UP4, `(.L_x_113) ;  /* 0x000000010c347547 */ /* 0x000ff6000b800000 */
[----:B------:R-:W-:Y:S01]  /*5540*/  UPLOP3.LUT UP0, UPT, UPT, UPT, UP3, 0x80, 0x8 ;  /* 0x000000000008789c */ /* 0x000fe20003f0f030 */
[----:B--2---:R-:W-:Y:S02]  /*5550*/  HFMA2 R0, -RZ, RZ, 0, 5.9604644775390625e-08 ;  /* 0x00000001ff007431 */ /* 0x004fe400000001ff */
[----:B------:R-:W-:Y:S03]  /*5560*/  IMAD.MOV.U32 R98, RZ, RZ, 0x1 ;  /* 0x00000001ff627424 */ /* 0x000fe600078e00ff */
[----:B------:R-:W-:Y:S05]  /*5570*/  PLOP3.LUT P0, PT, PT, PT, UP0, 0x80, 0x8 ;  /* 0x000000000008781c */ /* 0x000fea0003f0f008 */
[----:B------:R-:W2:Y:S01]  /*5580*/  @UP0 LDCU.64 UR10, c[0x0][0x888] ;  /* 0x00011100ff0a07ac */ /* 0x000ea20008000a00 */
[----:B------:R-:W-:Y:S07]  /*5590*/  @UP0 UIMAD UR8, UR36, UR4, URZ ;  /* 0x00000004240802a4 */ /* 0x000fee000f8e02ff */
[----:B------:R-:W-:Y:S01]  /*55a0*/  @!P0 PRMT R98, R0, 0x7610, R98 ;  /* 0x0000761000628816 */ /* 0x000fe20000000062 */
[----:B--2---:R-:W-:Y:S03]  /*55b0*/  @UP0 UIMAD.WIDE UR10, UR8, 0x4, UR10 ;  /* 0x00000004080a08a5 */ /* 0x004fe6000f8e020a */
[----:B------:R-:W2:Y:S03]  /*55c0*/  @!UP0 LDCU UR8, c[0x0][0x880] ;  /* 0x00011000ff0887ac */ /* 0x000ea60008000800 */
[----:B------:R-:W-:Y:S01]  /*55d0*/  IMAD.U32 R8, RZ, RZ, UR10 ;  /* 0x0000000aff087e24 */ /* 0x000fe2000f8e00ff */
[----:B------:R-:W-:Y:S05]  /*55e0*/  MOV R9, UR11 ;  /* 0x0000000b00097c02 */ /* 0x000fea0008000f00 */
[----:B-----5:R4:W5:Y:S02]  /*55f0*/  @P0 LDG.E R49, desc[UR44][R8.64] ;  /* 0x0000002c08310981 */ /* 0x020964000c1e1900 */
[----:B--2-4-:R-:W-:Y:S07]  /*5600*/  @!P0 IMAD.U32 R49, RZ, RZ, UR8 ;  /* 0x00000008ff318e24 */ /* 0x014fee000f8e00ff */
.L_x_113:
[----:B-----5:R-:W-:Y:S01]  /*5610*/  @!P2 FSETP.EQ.AND P0, PT, R49, RZ, PT ;  /* 0x000000ff3100a20b */ /* 0x020fe20003f02000 */
[----:B------:R-:W-:Y:S01]  /*5620*/  @!UPT UIADD3 URZ, UPT, UPT, URZ, URZ, URZ ;  /* 0x000000fffffff290 */ /* 0x000fe2000fffe0ff */
[----:B------:R-:W-:Y:S11]  /*5630*/  @!P2 BRA `(.L_x_114) ;  /* 0x000000000014a947 */ /* 0x000ff60003800000 */
[----:B------:R-:W-:Y:S02]  /*5640*/  LOP3.LUT P2, RZ, R98, 0xff, RZ, 0xc0, !PT ;  /* 0x000000ff62ff7812 */ /* 0x000fe4000784c0ff */
[----:B------:R-:W-:Y:S04]  /*5650*/  PLOP3.LUT P0, PT, PT, PT, UP0, 0x80, 0x8 ;  /* 0x000000000008781c */ /* 0x000fe80003f0f008 */
[----:B------:R-:W-:Y:S07]  /*5660*/  PLOP3.LUT P0, PT, P0, PT, PT, 0x8, 0x80 ;  /* 0x000000000080781c */ /* 0x000fee000070e170 */
[----:B------:R-:W-:Y:S11]  /*5670*/  @P2 FSETP.EQ.AND P0, PT, R49, RZ, PT ;  /* 0x000000ff3100220b */ /* 0x000ff60003f02000 */
[----:B------:R-:W-:Y:S02]  /*5680*/  @!UPT UIADD3 URZ, UPT, UPT, URZ, URZ, URZ ;  /* 0x000000fffffff290 */ /* 0x000fe4000fffe0ff */
.L_x_114:
[----:B------:R-:W4:Y:S01]  /*5690*/  SYNCS.PHASECHK.TRANS64.TRYWAIT P2, [UR7+0x1b0], R14 ;  /* 0x0001b00eff0075a7 */ /* 0x000f220008041107 */
[----:B------:R-:W-:Y:S04]  /*56a0*/  ELECT P4, URZ, PT ;  /* 0x0000000000ff782f */ /* 0x000fe80003880000 */
[----:B------:R-:W-:Y:S11]  /*56b0*/  PLOP3.LUT P4, PT, P0, P4, PT, 0xf2, 0x2f ;  /* 0x00000000002f781c */ /* 0x000ff60000789e72 */
[----:B------:R-:W-:Y:S02]  /*56c0*/  @!UPT UIADD3 URZ, UPT, UPT, URZ, URZ, URZ ;  /* 0x000000fffffff290 */ /* 0x000fe4000fffe0ff */
[----:B-1----:R-:W-:Y:S05]  /*56d0*/  @!P4 IADD3 R8, P0, PT, R30, 0x580, RZ ;  /* 0x000005801e08c810 */ /* 0x002fea0007f1e0ff */
[----:B--2---:R-:W-:Y:S01]  /*56e0*/  @!P4 IMAD.X R2, RZ, RZ, R31, P0 ;  /* 0x000000ffff02c224 */ /* 0x004fe200000e061f */
[----:B----4-:R-:W-:Y:S07]  /*56f0*/  @!P2 BRA `(.L_x_115) ;  /* 0x000000400084a947 */ /* 0x010fee0003800000 */
.L_x_224:
[----:B------:R-:W2:Y:S01]  /*5700*/  LDC.64 R12, c[0x0][0xb18] ;  /* 0x0002c600ff0c7b82 */ /* 0x000ea20000000a00 */
[----:B------:R-:W-:Y:S01]  /*5710*/  @!P4 R2UR UR8, R2 ;  /* 0x000000000208c2ca */ /* 0x000fe200000e0000 */
[----:B------:R-:W-:Y:S01]  /*5720*/  VOTEU.ALL UP1, P4 ;  /* 0x0000000000ff7886 */ /* 0x000fe20002020000 */
[----:B------:R-:W-:Y:S01]  /*5730*/  @!P4 R2UR UR9, R8 ;  /* 0x000000000809c2ca */ /* 0x000fe200000e0000 */
[----:B------:R-:W-:Y:S01]  /*5740*/  VOTEU.ALL UP2, P4 ;  /* 0x0000000000ff7886 */ /* 0x000fe20002040000 */
[----:B------:R-:W-:Y:S03]  /*5750*/  UMOV UR16, 0x0 ;  /* 0x0000000000107882 */ /* 0x000fe60000000000 */
[----:B------:R-:W4:Y:S01]  /*5760*/  @!P1 LDC R2, c[0x0][0xb0c] ;  /* 0x0002c300ff029b82 */ /* 0x000f220000000800 */
[----:B------:R-:W-:Y:S01]  /*5770*/  @!UP1 UIADD3 UR24, UPT, UPT, UR7, 0x300, URZ ;  /* 0x0000030007189890 */ /* 0x000fe2000fffe0ff */
[----:B-1----:R-:W-:Y:S01]  /*5780*/  @!P4 IMAD.MOV.U32 R0, RZ, RZ, 0x1000 ;  /* 0x00001000ff00c424 */ /* 0x002fe200078e00ff */
[----:B------:R-:W-:Y:S01]  /*5790*/  UMOV UR17, 0x10000000 ;  /* 0x1000000000117882 */ /* 0x000fe20000000000 */
[----:B------:R-:W-:Y:S01]  /*57a0*/  UMOV UR28, UR36 ;  /* 0x00000024001c7c82 */ /* 0x000fe20008000000 */
[----:B------:R-:W-:Y:S01]  /*57b0*/  @!UP1 UIADD3 UR10, UPT, UPT, UR26, 0x40, URZ ;  /* 0x000000401a0a9890 */ /* 0x000fe2000fffe0ff */
[----:B------:R-:W-:Y:S01]  /*57c0*/  @P3 SHF.R.U32.HI R26, RZ, 0x10, R21 ;  /* 0x00000010ff1a3819 */ /* 0x000fe20000011615 */
[----:B------:R-:W-:Y:S01]  /*57d0*/  UMOV UR11, UR27 ;  /* 0x0000001b000b7c82 */ /* 0x000fe20008000000 */
[----:B------:R-:W-:Y:S01]  /*57e0*/  IMAD.U32 R9, RZ, RZ, UR8 ;  /* 0x00000008ff097e24 */ /* 0x000fe2000f8e00ff */
[----:B------:R-:W-:Y:S01]  /*57f0*/  @!UP1 UIADD3 UR8, UPT, UPT, UR7, 0xb00, URZ ;  /* 0x00000b0007089890 */ /* 0x000fe2000fffe0ff */
[----:B------:R-:W-:Y:S01]  /*5800*/  IMAD.U32 R8, RZ, RZ, UR9 ;  /* 0x00000009ff087e24 */ /* 0x000fe2000f8e00ff */
[----:B------:R-:W-:Y:S01]  /*5810*/  VOTEU.ALL UP1, P4 ;  /* 0x0000000000ff7886 */ /* 0x000fe20002020000 */
[----:B------:R-:W-:Y:S01]  /*5820*/  UMOV UR9, UR25 ;  /* 0x0000001900097c82 */ /* 0x000fe20008000000 */
[----:B------:R-:W-:Y:S01]  /*5830*/  @!P4 R2UR UR19, R9 ;  /* 0x000000000913c2ca */ /* 0x000fe200000e0000 */
[----:B------:R-:W-:Y:S01]  /*5840*/  UMOV UR12, UR36 ;  /* 0x00000024000c7c82 */ /* 0x000fe20008000000 */
[----:B------:R-:W-:Y:S01]  /*5850*/  @!P4 R2UR UR18, R8 ;  /* 0x000000000812c2ca */ /* 0x000fe200000e0000 */
[----:B------:R-:W-:Y:S01]  /*5860*/  UPRMT UR14, UR37, 0x654, UR25 ;  /* 0x00000654250e7896 */ /* 0x000fe20008000019 */
[----:B------:R-:W1:Y:S01]  /*5870*/  LDC.64 R8, c[0x0][0xb10] ;  /* 0x0002c400ff087b82 */ /* 0x000e620000000a00 */
[----:B------:R-:W-:Y:S10]  /*5880*/  VIADD R28, R28, 0x1 ;  /* 0x000000011c1c7836 */ /* 0x000ff40000000000 */
[----:B------:R1:W-:Y:S01]  /*5890*/  @!UP2 UTMALDG.3D [UR24], [UR18], desc[UR16] ;  /* 0x000010181200a5b4 */ /* 0x0003e20008011000 */
[----:B------:R1:W-:Y:S01]  /*58a0*/  @!UP1 UTMALDG.3D [UR8], [UR18], desc[UR16] ;  /* 0x00001008120095b4 */ /* 0x0003e20008011000 */
[----:B------:R5:W-:Y:S01]  /*58b0*/  @!P4 SYNCS.ARRIVE.TRANS64.RED.A0TR RZ, [UR7+0x1a0], R0 ;  /* 0x0001a000ffffc9a7 */ /* 0x000be20008300407 */
[C---:B-1----:R-:W-:Y:S01]  /*58c0*/  @!P1 IMAD.HI.U32 R8, R11.reuse, R8, RZ ;  /* 0x000000080b089227 */ /* 0x042fe200078e00ff */
[----:B--2---:R-:W-:Y:S02]  /*58d0*/  @!P1 ISETP.NE.AND P0, PT, R12, 0x1, PT ;  /* 0x000000010c00980c */ /* 0x004fe40003f05270 */
[----:B----4-:R-:W-:Y:S01]  /*58e0*/  @!P1 ISETP.NE.AND P2, PT, R2, 0x1, PT ;  /* 0x000000010200980c */ /* 0x010fe20003f45270 */
[C---:B------:R-:W-:Y:S01]  /*58f0*/  @!P1 IMAD.HI.U32 R13, R10.reuse, R13, RZ ;  /* 0x0000000d0a0d9227 */ /* 0x040fe200078e00ff */
[----:B------:R-:W-:Y:S04]  /*5900*/  @!P1 SHF.R.U32.HI R8, RZ, R9, R8 ;  /* 0x00000009ff089219 */ /* 0x000fe80000011608 */
[----:B------:R-:W-:Y:S01]  /*5910*/  @!P1 SEL R8, R11, R8, !P2 ;  /* 0x000000080b089207 */ /* 0x000fe20005000000 */
[----:B------:R-:W-:Y:S01]  /*5920*/  SYNCS.ARRIVE.TRANS64.RED.A1T0 RZ, [UR14], RZ ;  /* 0x000000ffffff79a7 */ /* 0x000fe2000810040e */
[----:B------:R-:W1:Y:S01]  /*5930*/  SYNCS.PHASECHK.TRANS64.TRYWAIT P5, [UR7+0x1b8], R14 ;  /* 0x0001b80eff0075a7 */ /* 0x000e6200080a1107 */
[----:B-----5:R-:W2:Y:S02]  /*5940*/  @!P1 LDC R0, c[0x0][0xb20] ;  /* 0x0002c800ff009b82 */ /* 0x020ea40000000800 */
[----:B--2---:R-:W-:Y:S04]  /*5950*/  @!P1 SHF.R.U32.HI R0, RZ, R0, R13 ;  /* 0x00000000ff009219 */ /* 0x004fe8000001160d */
[----:B------:R-:W-:Y:S05]  /*5960*/  @!P1 SEL R9, R10, R0, !P0 ;  /* 0x000000000a099207 */ /* 0x000fea0004000000 */
[----:B------:R-:W-:Y:S02]  /*5970*/  @!P1 IMAD.IADD R0, R9, 0x1, -R8 ;  /* 0x0000000109009824 */ /* 0x000fe400078e0a08 */
[----:B------:R-:W-:Y:S02]  /*5980*/  @!P1 IMAD.IADD R8, R8, 0x1, -R9 ;  /* 0x0000000108089824 */ /* 0x000fe400078e0a09 */
[----:B------:R-:W-:Y:S02]  /*5990*/  @!P1 IMAD R11, R0, R2, R11 ;  /* 0x00000002000b9224 */ /* 0x000fe400078e020b */
[----:B------:R-:W-:Y:S01]  /*59a0*/  @!P1 IMAD R10, R8, R12, R10 ;  /* 0x0000000c080a9224 */ /* 0x000fe200078e020a */
[----:B-1----:R-:W-:Y:S06]  /*59b0*/  @!P5 BRA `(.L_x_116) ;  /* 0x0000003c00ecd947 */ /* 0x002fec0003800000 */
.L_x_226:
[----:B------:R-:W-:Y:S01]  /*59c0*/  @!P4 IADD3 R2, P0, PT, R30, 0x580, RZ ;  /* 0x000005801e02c810 */ /* 0x000fe20007f1e0ff */
[----:B------:R-:W-:Y:S01]  /*59d0*/  VOTEU.ALL UP1, P4 ;  /* 0x0000000000ff7886 */ /* 0x000fe20002020000 */
[----:B------:R-:W-:Y:S01]  /*59e0*/  VOTEU.ALL UP2, P4 ;  /* 0x0000000000ff7886 */ /* 0x000fe20002040000 */
[----:B------:R-:W-:Y:S01]  /*59f0*/  UMOV UR14, 0x0 ;  /* 0x00000000000e7882 */ /* 0x000fe20000000000 */
[----:B------:R-:W-:Y:S01]  /*5a00*/  @!P4 R2UR UR9, R2 ;  /* 0x000000000209c2ca */ /* 0x000fe200000e0000 */
[----:B-1----:R-:W-:Y:S01]  /*5a10*/  @!P4 IMAD.X R0, RZ, RZ, R31, P0 ;  /* 0x000000ffff00c224 */ /* 0x002fe200000e061f */
[----:B------:R-:W-:Y:S01]  /*5a20*/  @!UP1 UIADD3 UR17, UPT, UPT, UR7, 0x1a8, URZ ;  /* 0x000001a807119890 */ /* 0x000fe2000fffe0ff */
[----:B------:R-:W-:Y:S01]  /*5a30*/  ISETP.NE.AND P0, PT, R28, 0x2, PT ;  /* 0x000000021c00780c */ /* 0x000fe20003f05270 */
[----:B------:R-:W-:Y:S01]  /*5a40*/  @!UP1 UIADD3 UR18, UPT, UPT, UR26, 0x20, URZ ;  /* 0x000000201a129890 */ /* 0x000fe2000fffe0ff */
[----:B------:R-:W-:Y:S01]  /*5a50*/  LOP3.LUT R29, R29, 0x1, RZ, 0x3c, !PT ;  /* 0x000000011d1d7812 */ /* 0x000fe200078e3cff */
[----:B------:R-:W-:Y:S01]  /*5a60*/  @!UP1 UIADD3 UR16, UPT, UPT, UR7, 0x1300, URZ ;  /* 0x0000130007109890 */ /* 0x000fe2000fffe0ff */
[----:B------:R-:W-:Y:S01]  /*5a70*/  @!P4 R2UR UR8, R0 ;  /* 0x000000000008c2ca */ /* 0x000fe200000e0000 */
[----:B------:R-:W-:Y:S01]  /*5a80*/  UMOV UR15, 0x10000000 ;  /* 0x10000000000f7882 */ /* 0x000fe20000000000 */
[----:B------:R-:W-:Y:S01]  /*5a90*/  UMOV UR19, UR27 ;  /* 0x0000001b00137c82 */ /* 0x000fe20008000000 */
[----:B------:R-:W-:Y:S01]  /*5aa0*/  UMOV UR20, UR36 ;  /* 0x0000002400147c82 */ /* 0x000fe20008000000 */
[----:B------:R-:W-:Y:S01]  /*5ab0*/  @!UP1 UIADD3 UR10, UPT, UPT, UR26, 0x60, URZ ;  /* 0x000000601a0a9890 */ /* 0x000fe2000fffe0ff */
[----:B------:R-:W-:Y:S01]  /*5ac0*/  SEL R0, RZ, 0x1, P0 ;  /* 0x00000001ff007807 */ /* 0x000fe20000000000 */
[----:B------:R-:W-:Y:S01]  /*5ad0*/  IMAD.U32 R8, RZ, RZ, UR9 ;  /* 0x00000009ff087e24 */ /* 0x000fe2000f8e00ff */
[----:B------:R-:W-:Y:S01]  /*5ae0*/  UMOV UR11, UR27 ;  /* 0x0000001b000b7c82 */ /* 0x000fe20008000000 */
[----:B------:R-:W-:Y:S01]  /*5af0*/  UMOV UR12, UR36 ;  /* 0x00000024000c7c82 */ /* 0x000fe20008000000 */
[----:B------:R-:W-:Y:S01]  /*5b00*/  UMOV UR9, UR17 ;  /* 0x0000001100097c82 */ /* 0x000fe20008000000 */
[----:B------:R-:W-:Y:S01]  /*5b10*/  @P3 R2UR UR36, R26 ;  /* 0x000000001a2432ca */ /* 0x000fe200000e0000 */
[----:B------:R-:W-:Y:S01]  /*5b20*/  IMAD.IADD R15, R10, 0x1, R96 ;  /* 0x000000010a0f7824 */ /* 0x000fe200078e0260 */
[----:B------:R-:W-:Y:S01]  /*5b30*/  @!P4 R2UR UR22, R8 ;  /* 0x000000000816c2ca */ /* 0x000fe200000e0000 */
[----:B------:R-:W-:Y:S01]  /*5b40*/  IMAD.U32 R9, RZ, RZ, UR8 ;  /* 0x00000008ff097e24 */ /* 0x000fe2000f8e00ff */
[----:B------:R-:W-:Y:S01]  /*5b50*/  @!UP1 UIADD3 UR8, UPT, UPT, UR7, 0x1b00, URZ ;  /* 0x00001b0007089890 */ /* 0x000fe2000fffe0ff */
[----:B------:R-:W-:Y:S01]  /*5b60*/  LOP3.LUT R27, R27, R0, RZ, 0x3c, !PT ;  /* 0x000000001b1b7212 */ /* 0x000fe200078e3cff */
[----:B------:R-:W-:Y:S01]  /*5b70*/  VOTEU.ALL UP1, P4 ;  /* 0x0000000000ff7886 */ /* 0x000fe20002020000 */
[----:B------:R-:W-:Y:S01]  /*5b80*/  IMAD.IADD R14, R11, 0x1, R97 ;  /* 0x000000010b0e7824 */ /* 0x000fe200078e0261 */
[----:B------:R-:W-:Y:S02]  /*5b90*/  @!P4 R2UR UR23, R9 ;  /* 0x000000000917c2ca */ /* 0x000fe400000e0000 */
[----:B------:R-:W-:Y:S11]  /*5ba0*/  SEL R28, R28, RZ, P0 ;  /* 0x000000ff1c1c7207 */ /* 0x000ff60000000000 */
[----:B------:R2:W-:Y:S01]  /*5bb0*/  @!UP2 UTMALDG.3D [UR16], [UR22], desc[UR14] ;  /* 0x00000e101600a5b4 */ /* 0x0005e20008011000 */
[----:B------:R2:W-:Y:S01]  /*5bc0*/  @!UP1 UTMALDG.3D [UR8], [UR22], desc[UR14] ;  /* 0x00000e08160095b4 */ /* 0x0005e20008011000 */
[----:B------:R2:W-:Y:S01]  /*5bd0*/  @!P4 SYNCS.ARRIVE.TRANS64.RED.A0TR RZ, [UR7+0x1a8], R25 ;  /* 0x0001a819ffffc9a7 */ /* 0x0005e20008300407 */
[----:B------:R-:W-:Y:S01]  /*5be0*/  UPLOP3.LUT UP1, UPT, UPT, UPT, UPT, 0x80, 0x8 ;  /* 0x000000000008789c */ /* 0x000fe20003f2f070 */
[----:B------:R-:W-:Y:S01]  /*5bf0*/  SYNCS.ARRIVE.TRANS64.RED.A1T0 RZ, [UR13], RZ ;  /* 0x000000ffffff79a7 */ /* 0x000fe2000810040d */
[----:B------:R-:W-:Y:S09]  /*5c00*/  @P3 BRA `(.L_x_117) ;  /* 0xfffffff400203947 */ /* 0x000ff2000383ffff */
[----:B------:R-:W-:-:S04]  /*5c10*/  SHF.L.U32 R2, R29, 0x1f, RZ ;  /* 0x0000001f1d027819 */ /* 0x000fc800000006ff */
[----:B------:R-:W1:Y:S02]  /*5c20*/  SYNCS.PHASECHK.TRANS64.TRYWAIT P0, [UR7+0x1b0], R2 ;  /* 0x0001b002ff0075a7 */ /* 0x000e640008001107 */
[----:B-1----:R-:W-:Y:S05]  /*5c30*/  @!P0 BRA `(.L_x_118) ;  /* 0x0000003c00648947 */ /* 0x002fea0003800000 */
.L_x_228:
[----:B-1----:R-:W-:-:S07]  /*5c40*/  MOV R0, UR7 ;  /* 0x0000000700007c02 */ /* 0x002fce0008000f00 */
.L_x_119:
[----:B-1----:R-:W-:-:S04]  /*5c50*/  SHF.L.U32 R2, R29, 0x1f, RZ ;  /* 0x0000001f1d027819 */ /* 0x002fc800000006ff */
[----:B------:R1:W4:Y:S03]  /*5c60*/  SYNCS.PHASECHK.TRANS64.TRYWAIT P0, [R0+URZ+0x1b8], R2 ;  /* 0x0001b802000075a7 */ /* 0x00032600080011ff */
[----:B----4-:R-:W-:Y:S05]  /*5c70*/  @!P0 NANOSLEEP.SYNCS 0x989680 ;  /* 0x009896800000895d */ /* 0x010fea0003900000 */
[----:B------:R-:W4:Y:S02]  /*5c80*/  @!P0 SYNCS.PHASECHK.TRANS64 P0, [R0+URZ+0x1b8], R2 ;  /* 0x0001b802000085a7 */ /* 0x000f2400080010ff */
[----:B--2-4-:R-:W-:Y:S05]  /*5c90*/  @P0 EXIT ;  /* 0x000000000000094d */ /* 0x014fea0003800000 */
[----:B------:R-:W-:Y:S05]  /*5ca0*/  BRA `(.L_x_119) ;  /* 0xfffffffc00e87947 */ /* 0x000fea000383ffff */
.L_x_108:
[----:B------:R-:W-:-:S06]  /*5cb0*/  UISETP.GE.AND UP1, UPT, UR10, 0x4, UPT ;  /* 0x000000040a00788c */ /* 0x000fcc000bf26270 */
[----:B------:R-:W-:-:S13]  /*5cc0*/  PLOP3.LUT P0, PT, PT, PT, UP1, 0x80, 0x8 ;  /* 0x000000000008781c */ /* 0x000fda0003f0f018 */
[----:B------:R-:W-:Y:S05]  /*5cd0*/  @!P0 EXIT ;  /* 0x000000000000894d */ /* 0x000fea0003800000 */
[----:B------:R-:W-:Y:S01]  /*5ce0*/  BAR.SYNC.DEFER_BLOCKING 0x6, 0xa0 ;  /* 0x0182800000007b1d */ /* 0x000fe20000010000 */
[C---:B------:R-:W-:Y:S01]  /*5cf0*/  IMAD.SHL.U32 R103, R111.reuse, 0x20, RZ ;  /* 0x000000206f677824 */ /* 0x040fe200078e00ff */
[----:B------:R-:W-:Y:S01]  /*5d00*/  CS2R R108, SRZ ;  /* 0x00000000006c7805 */ /* 0x000fe2000001ff00 */
[C---:B------:R-:W-:Y:S01]  /*5d10*/  IMAD.SHL.U32 R2, R111.reuse, 0x4, RZ ;  /* 0x000000046f027824 */ /* 0x040fe200078e00ff */
[----:B------:R-:W-:Y:S01]  /*5d20*/  CS2R R106, SRZ ;  /* 0x00000000006a7805 */ /* 0x000fe2000001ff00 */
[----:B------:R-:W-:Y:S01]  /*5d30*/  IMAD.U32 R46, R111, 0x10000, RZ ;  /* 0x000100006f2e7824 */ /* 0x000fe200078e00ff */
[----:B------:R-:W-:Y:S02]  /*5d40*/  UMOV UR47, 0x400 ;  /* 0x00000400002f7882 */ /* 0x000fe40000000000 */
[----:B------:R-:W1:Y:S01]  /*5d50*/  LDC R101, c[0x0][0x370] ;  /* 0x0000dc00ff657b82 */ /* 0x000e620000000800 */
[----:B------:R-:W-:Y:S01]  /*5d60*/  ULEA UR47, UR37, UR47, 0x18 ;  /* 0x0000002f252f7291 */ /* 0x000fe2000f8ec0ff */
[C---:B------:R-:W-:Y:S01]  /*5d70*/  LOP3.LUT R3, R103.reuse, 0x80, RZ, 0xc0, !PT ;  /* 0x0000008067037812 */ /* 0x040fe200078ec0ff */
[C---:B------:R-:W-:Y:S01]  /*5d80*/  IMAD.SHL.U32 R4, R104.reuse, 0x400, RZ ;  /* 0x0000040068047824 */ /* 0x040fe200078e00ff */
[----:B------:R-:W-:Y:S01]  /*5d90*/  LOP3.LUT R102, R103, 0xb60, RZ, 0xc0, !PT ;  /* 0x00000b6067667812 */ /* 0x000fe200078ec0ff */
[----:B------:R-:W-:Y:S01]  /*5da0*/  UIADD3 UR4, UPT, UPT, UR47, 0x2300, URZ ;  /* 0x000023002f047890 */ /* 0x000fe2000fffe0ff */
[----:B------:R-:W-:Y:S01]  /*5db0*/  LOP3.LUT R2, R3, 0x10, R2, 0xf8, !PT ;  /* 0x0000001003027812 */ /* 0x000fe200078ef802 */
[----:B------:R-:W-:Y:S01]  /*5dc0*/  IMAD.SHL.U32 R3, R104, 0x200000, RZ ;  /* 0x0020000068037824 */ /* 0x000fe200078e00ff */
[----:B------:R-:W2:Y:S01]  /*5dd0*/  LDC R42, c[0x0][0xb0c] ;  /* 0x0002c300ff2a7b82 */ /* 0x000ea20000000800 */
[----:B------:R-:W-:Y:S01]  /*5de0*/  LOP3.LUT R102, R102, 0x400, R4, 0xf8, !PT ;  /* 0x0000040066667812 */ /* 0x000fe200078ef804 */
[----:B------:R-:W-:Y:S01]  /*5df0*/  IMAD.MOV.U32 R45, RZ, RZ, RZ ;  /* 0x000000ffff2d7224 */ /* 0x000fe200078e00ff */
[----:B------:R-:W-:Y:S01]  /*5e00*/  LOP3.LUT P0, RZ, R103, 0x80, RZ, 0xc0, !PT ;  /* 0x0000008067ff7812 */ /* 0x000fe2000780c0ff */
[----:B------:R-:W-:Y:S01]  /*5e10*/  IMAD.MOV.U32 R114, RZ, RZ, RZ ;  /* 0x000000ffff727224 */ /* 0x000fe200078e00ff */
[----:B------:R-:W-:Y:S01]  /*5e20*/  LOP3.LUT R3, R3, 0x200000, RZ, 0xc0, !PT ;  /* 0x0020000003037812 */ /* 0x000fe200078ec0ff */
[----:B------:R-:W-:Y:S01]  /*5e30*/  IMAD.U32 R110, RZ, RZ, UR4 ;  /* 0x00000004ff6e7e24 */ /* 0x000fe2000f8e00ff */
[----:B------:R-:W-:Y:S01]  /*5e40*/  LOP3.LUT R102, R102, R2, RZ, 0xfc, !PT ;  /* 0x0000000266667212 */ /* 0x000fe200078efcff */
[----:B------:R-:W3:Y:S01]  /*5e50*/  LDC R99, c[0x0][0xb20] ;  /* 0x0002c800ff637b82 */ /* 0x000ee20000000800 */
[----:B------:R-:W4:Y:S01]  /*5e60*/  LDS R0, [UR47+0x280] ;  /* 0x0002802fff007984 */ /* 0x000f220008000800 */
[----:B------:R-:W-:Y:S01]  /*5e70*/  LOP3.LUT R46, R3, 0x400000, R46, 0xf8, !PT ;  /* 0x00400000032e7812 */ /* 0x000fe200078ef82e */
[----:B------:R-:W1:Y:S01]  /*5e80*/  LDCU.64 UR50, c[0x0][0x348] ;  /* 0x00006900ff3277ac */ /* 0x000e620008000a00 */
[----:B------:R-:W-:-:S02]  /*5e90*/  P2R R2, PR, RZ, 0x1 ;  /* 0x00000001ff027803 */ /* 0x000fc40000000000 */
[----:B------:R-:W-:Y:S01]  /*5ea0*/  LOP3.LUT R111, R111, 0x60, RZ, 0xc0, !PT ;  /* 0x000000606f6f7812 */ /* 0x000fe200078ec0ff */
[----:B------:R-:W1:Y:S01]  /*5eb0*/  LDCU.64 UR38, c[0x0][0x888] ;  /* 0x00011100ff2677ac */ /* 0x000e620008000a00 */
[----:B------:R-:W1:Y:S01]  /*5ec0*/  LDC R41, c[0x0][0xb30] ;  /* 0x0002cc00ff297b82 */ /* 0x000e620000000800 */
[----:B------:R-:W-:-:S07]  /*5ed0*/  UIADD3 UR46, UPT, UPT, UR47, 0x300, URZ ;  /* 0x000003002f2e7890 */ /* 0x000fce000fffe0ff */
[----:B------:R-:W1:Y:S08]  /*5ee0*/  LDC.64 R94, c[0x0][0xb10] ;  /* 0x0002c400ff5e7b82 */ /* 0x000e700000000a00 */
[----:B------:R-:W1:Y:S08]  /*5ef0*/  LDC.64 R38, c[0x0][0xb18] ;  /* 0x0002c600ff267b82 */ /* 0x000e700000000a00 */
[----:B------:R-:W1:Y:S08]  /*5f00*/  LDC.64 R90, c[0x0][0x888] ;  /* 0x00022200ff5a7b82 */ /* 0x000e700000000a00 */
[----:B------:R-:W1:Y:S01]  /*5f10*/  LDC.64 R36, c[0x0][0xb28] ;  /* 0x0002ca00ff247b82 */ /* 0x000e620000000a00 */
[----:B----4-:R-:W-:-:S07]  /*5f20*/  IMAD.IADD R46, R0, 0x1, R46 ;  /* 0x00000001002e7824 */ /* 0x010fce00078e022e */
[----:B------:R-:W4:Y:S08]  /*5f30*/  LDC.64 R92, c[0x0][0x890] ;  /* 0x00022400ff5c7b82 */ /* 0x000f300000000a00 */
[----:B------:R-:W1:Y:S08]  /*5f40*/  LDC.64 R88, c[0x0][0x8b0] ;  /* 0x00022c00ff587b82 */ /* 0x000e700000000a00 */
[----:B------:R-:W1:Y:S08]  /*5f50*/  LDC.64 R78, c[0x0][0x8a8] ;  /* 0x00022a00ff4e7b82 */ /* 0x000e700000000a00 */
[----:B--23--:R-:W1:Y:S02]  /*5f60*/  LDC R100, c[0x0][0x374] ;  /* 0x0000dd00ff647b82 */ /* 0x00ce640000000800 */
.L_x_146:
[----:B------:R-:W-:Y:S02]  /*5f70*/  LEA R0, R114, UR47, 0x3 ;  /* 0x0000002f72007c11 */ /* 0x000fe4000f8e18ff */
[----:B------:R-:W-:Y:S02]  /*5f80*/  SHF.L.U32 R2, R108, 0x1f, RZ ;  /* 0x0000001f6c027819 */ /* 0x000fe400000006ff */
[----:B------:R-:W-:Y:S02]  /*5f90*/  LEA R16, R114, UR47, 0x4 ;  /* 0x0000002f72107c11 */ /* 0x000fe4000f8e20ff */
[----:B------:R-:W2:Y:S02]  /*5fa0*/  SYNCS.PHASECHK.TRANS64.TRYWAIT P0, [R0+URZ+0x1d0], R2 ;  /* 0x0001d002000075a7 */ /* 0x000ea400080011ff */
[----:B-12---:R-:W-:Y:S05]  /*5fb0*/  @!P0 BRA `(.L_x_120) ;  /* 0x00000038009c8947 */ /* 0x006fea0003800000 */
.L_x_229:
[----:B------:R-:W3:Y:S01]  /*5fc0*/  LDC.64 R10, c[0x0][0xb10] ;  /* 0x0002c400ff0a7b82 */ /* 0x000ee20000000a00 */
[----:B------:R-:W4:Y:S01]  /*5fd0*/  LDS.128 R16, [R16+0x260] ;  /* 0x0002600010107984 */ /* 0x000f220000000c00 */
[----:B-1----:R-:W-:Y:S01]  /*5fe0*/  ISETP.NE.AND P1, PT, R41, 0x1, PT ;  /* 0x000000012900780c */ /* 0x002fe20003f25270 */
[----:B--2---:R-:W-:Y:S01]  /*5ff0*/  VIADD R0, R0, 0x1e0 ;  /* 0x000001e000007836 */ /* 0x004fe20000000000 */
[----:B------:R-:W-:Y:S04]  /*6000*/  ISETP.GE.AND P0, PT, R40, 0x1, PT ;  /* 0x000000012800780c */ /* 0x000fe80003f06270 */
[----:B------:R-:W1:Y:S01]  /*6010*/  LDC.64 R8, c[0x0][0xb18] ;  /* 0x0002c600ff087b82 */ /* 0x000e620000000a00 */
[----:B------:R-:W-:Y:S01]  /*6020*/  PRMT R0, RZ, 0x654, R0 ;  /* 0x00000654ff007816 */ /* 0x000fe20000000000 */
[----:B------:R-:W-:Y:S01]  /*6030*/  @!PT LDS RZ, [RZ] ;  /* 0x00000000fffff984 */ /* 0x000fe20000000800 */
[----:B------:R-:W-:Y:S01]  /*6040*/  @!PT LDS RZ, [RZ] ;  /* 0x00000000fffff984 */ /* 0x000fe20000000800 */
[----:B------:R-:W-:Y:S01]  /*6050*/  @!PT LDS RZ, [RZ] ;  /* 0x00000000fffff984 */ /* 0x000fe20000000800 */
[----:B------:R-:W-:Y:S01]  /*6060*/  @!PT LDS RZ, [RZ] ;  /* 0x00000000fffff984 */ /* 0x000fe20000000800 */
[----:B------:R2:W-:Y:S06]  /*6070*/  MEMBAR.ALL.CTA ;  /* 0x0000000000007992 */ /* 0x0005ec0000008000 */
[----:B--2---:R-:W2:Y:S01]  /*6080*/  FENCE.VIEW.ASYNC.S ;  /* 0x00000000000073c6 */ /* 0x004ea20000000000 */
[----:B------:R-:W1:Y:S08]  /*6090*/  @!P1 LDC R12, c[0x0][0xb20] ;  /* 0x0002c800ff0c9b82 */ /* 0x000e700000000800 */
[----:B------:R-:W1:Y:S01]  /*60a0*/  @!P1 LDC R7, c[0x0][0xb0c] ;  /* 0x0002c300ff079b82 */ /* 0x000e620000000800 */
[----:B--2---:R2:W-:Y:S01]  /*60b0*/  SYNCS.ARRIVE.TRANS64.RED.A1T0 RZ, [R0+URZ], RZ ;  /* 0x000000ff00ff79a7 */ /* 0x0045e200081004ff */
[----:B----4-:R-:W-:Y:S04]  /*60c0*/  LOP3.LUT P4, RZ, R18, 0x1, RZ, 0xc0, !PT ;  /* 0x0000000112ff7812 */ /* 0x010fe8000788c0ff */
[----:B------:R-:W-:Y:S09]  /*60d0*/  P2R R112, PR, RZ, 0x10 ;  /* 0x00000010ff707803 */ /* 0x000ff20000000000 */
[----:B------:R-:W-:Y:S02]  /*60e0*/  @P4 MOV R44, R16 ;  /* 0x00000010002c4202 */ /* 0x000fe40000000f00 */
[----:B------:R-:W-:Y:S01]  /*60f0*/  @P4 LOP3.LUT R43, R17, 0xffff, RZ, 0xc0, !PT ;  /* 0x0000ffff112b4812 */ /* 0x000fe200078ec0ff */
[----:B--23--:R-:W-:Y:S06]  /*6100*/  @!P0 BRA `(.L_x_121) ;  /* 0x0000000000a48947 */ /* 0x00cfec0003800000 */
[----:B------:R-:W-:Y:S01]  /*6110*/  IMAD.HI.U32 R0, R100, R39, RZ ;  /* 0x0000002764007227 */ /* 0x000fe200078e00ff */
[----:B------:R-:W-:Y:S02]  /*6120*/  ISETP.NE.AND P0, PT, R38, 0x1, PT ;  /* 0x000000012600780c */ /* 0x000fe40003f05270 */
[----:B------:R-:W-:Y:S01]  /*6130*/  ISETP.NE.AND P2, PT, R40, 0x1, PT ;  /* 0x000000012800780c */ /* 0x000fe20003f45270 */
[----:B------:R-:W-:Y:S01]  /*6140*/  IMAD.HI.U32 R4, R101, R94, RZ ;  /* 0x0000005e65047227 */ /* 0x000fe200078e00ff */
[----:B------:R-:W-:Y:S02]  /*6150*/  SHF.R.U32.HI R0, RZ, R99, R0 ;  /* 0x00000063ff007219 */ /* 0x000fe40000011600 */
[----:B------:R-:W-:Y:S01]  /*6160*/  ISETP.NE.AND P3, PT, R42, 0x1, PT ;  /* 0x000000012a00780c */ /* 0x000fe20003f65270 */
[----:B------:R-:W-:Y:S01]  /*6170*/  IMAD.HI.U32 R6, R43, R39, RZ ;  /* 0x000000272b067227 */ /* 0x000fe200078e00ff */
[-C--:B------:R-:W-:Y:S02]  /*6180*/  SHF.R.U32.HI R4, RZ, R95.reuse, R4 ;  /* 0x0000005fff047219 */ /* 0x080fe40000011604 */
[----:B------:R-:W-:Y:S01]  /*6190*/  SEL R0, R100, R0, !P0 ;  /* 0x0000000064007207 */ /* 0x000fe20004000000 */
[----:B------:R-:W-:Y:S01]  /*61a0*/  IMAD.HI.U32 R5, R44, R94, RZ ;  /* 0x0000005e2c057227 */ /* 0x000fe200078e00ff */
[----:B------:R-:W-:Y:S03]  /*61b0*/  SEL R4, R101, R4, !P3 ;  /* 0x0000000465047207 */ /* 0x000fe60005800000 */
[-C--:B------:R-:W-:Y:S01]  /*61c0*/  IMAD.HI.U32 R3, R0, R36.reuse, RZ ;  /* 0x0000002400037227 */ /* 0x080fe200078e00ff */
[----:B------:R-:W-:Y:S03]  /*61d0*/  SHF.R.U32.HI R5, RZ, R95, R5 ;  /* 0x0000005fff057219 */ /* 0x000fe60000011605 */
[----:B------:R-:W-:Y:S01]  /*61e0*/  IMAD.HI.U32 R2, R4, R36, RZ ;  /* 0x0000002404027227 */ /* 0x000fe200078e00ff */
[----:B------:R-:W-:Y:S02]  /*61f0*/  @P2 SHF.R.U32.HI R0, RZ, R37, R3 ;  /* 0x00000025ff002219 */ /* 0x000fe40000011603 */
[----:B------:R-:W-:Y:S02]  /*6200*/  SHF.R.U32.HI R3, RZ, R99, R6 ;  /* 0x00000063ff037219 */ /* 0x000fe40000011606 */
[----:B------:R-:W-:Y:S01]  /*6210*/  @P2 SHF.R.U32.HI R4, RZ, R37, R2 ;  /* 0x00000025ff042219 */ /* 0x000fe20000011602 */
[----:B------:R-:W-:Y:S01]  /*6220*/  IMAD R0, R40, R0, RZ ;  /* 0x0000000028007224 */ /* 0x000fe200078e02ff */
[----:B------:R-:W-:Y:S02]  /*6230*/  SEL R3, R43, R3, !P0 ;  /* 0x000000032b037207 */ /* 0x000fe40004000000 */
[----:B------:R-:W-:Y:S01]  /*6240*/  SEL R2, R44, R5, !P3 ;  /* 0x000000052c027207 */ /* 0x000fe20005800000 */
[----:B------:R-:W-:Y:S01]  /*6250*/  IMAD R5, R40, R4, RZ ;  /* 0x0000000428057224 */ /* 0x000fe200078e02ff */
[C---:B------:R-:W-:Y:S01]  /*6260*/  ISETP.GE.AND P0, PT, R3.reuse, R0, PT ;  /* 0x000000000300720c */ /* 0x040fe20003f06270 */
[C---:B------:R-:W-:Y:S03]  /*6270*/  IMAD.HI.U32 R0, R3.reuse, R36, RZ ;  /* 0x0000002403007227 */ /* 0x040fe600078e00ff */
[C---:B------:R-:W-:Y:S02]  /*6280*/  ISETP.GE.OR P0, PT, R2.reuse, R5, P0 ;  /* 0x000000050200720c */ /* 0x040fe40000706670 */
[----:B------:R-:W-:Y:S04]  /*6290*/  SHF.R.U32.HI R0, RZ, R37, R0 ;  /* 0x00000025ff007219 */ /* 0x000fe80000011600 */
[C---:B------:R-:W-:Y:S05]  /*62a0*/  SEL R6, R3.reuse, R0, !P2 ;  /* 0x0000000003067207 */ /* 0x040fea0005000000 */
        /* <DEDUP_REMOVED lines=14> */
[----:B------:R-:W-:Y:S07]  /*6390*/  IMAD R43, R3, R38, R43 ;  /* 0x00000026032b7224 */ /* 0x000fee00078e022b */
.L_x_121:
[----:B-1----:R-:W-:Y:S01]  /*63a0*/  @!P1 ISETP.NE.AND P0, PT, R8, 0x1, PT ;  /* 0x000000010800980c */ /* 0x002fe20003f05270 */
[----:B------:R-:W-:Y:S01]  /*63b0*/  @!P1 IMAD.HI.U32 R0, R44, R10, RZ ;  /* 0x0000000a2c009227 */ /* 0x000fe200078e00ff */
[----:B------:R-:W-:Y:S01]  /*63c0*/  @!P1 ISETP.NE.AND P2, PT, R7, 0x1, PT ;  /* 0x000000010700980c */ /* 0x000fe20003f45270 */
[----:B------:R-:W-:Y:S01]  /*63d0*/  ULOP3.LUT UP0, URZ, UR46, 0x90, URZ, 0xc0, !UPT ;  /* 0x000000902eff7892 */ /* 0x000fe2000f80c0ff */
[----:B------:R-:W-:Y:S01]  /*63e0*/  R2UR UR42, R14 ;  /* 0x000000000e2a72ca */ /* 0x000fe200000e0000 */
[----:B------:R-:W-:Y:S01]  /*63f0*/  @!P1 IMAD.HI.U32 R2, R43, R9, RZ ;  /* 0x000000092b029227 */ /* 0x000fe200078e00ff */
[----:B------:R-:W-:Y:S02]  /*6400*/  @!P1 SHF.R.U32.HI R0, RZ, R11, R0 ;  /* 0x0000000bff009219 */ /* 0x000fe40000011600 */
[----:B------:R-:W-:Y:S01]  /*6410*/  R2UR UR41, R15 ;  /* 0x000000000f2972ca */ /* 0x000fe200000e0000 */
[----:B------:R-:W-:Y:S01]  /*6420*/  VIADD R114, R114, 0x1 ;  /* 0x0000000172727836 */ /* 0x000fe20000000000 */
[----:B------:R-:W-:Y:S02]  /*6430*/  @!P1 SHF.R.U32.HI R2, RZ, R12, R2 ;  /* 0x0000000cff029219 */ /* 0x000fe40000011602 */
[----:B------:R-:W-:Y:S02]  /*6440*/  @!P1 SEL R3, R44, R0, !P2 ;  /* 0x000000002c039207 */ /* 0x000fe40005000000 */
[----:B------:R-:W-:Y:S02]  /*6450*/  @!P1 SEL R2, R43, R2, !P0 ;  /* 0x000000022b029207 */ /* 0x000fe40004000000 */
[----:B------:R-:W-:Y:S01]  /*6460*/  @P4 SHF.R.U32.HI R105, RZ, 0x10, R17 ;  /* 0x00000010ff694819 */ /* 0x000fe20000011611 */
[----:B------:R-:W-:Y:S02]  /*6470*/  USHF.L.U32 UR42, UR42, 0x6, URZ ;  /* 0x000000062a2a7899 */ /* 0x000fe400080006ff */
[----:B------:R-:W-:Y:S02]  /*6480*/  @!P1 IMAD.IADD R0, R2, 0x1, -R3 ;  /* 0x0000000102009824 */ /* 0x000fe400078e0a03 */
[----:B------:R-:W-:Y:S01]  /*6490*/  @!P1 IMAD.IADD R2, R3, 0x1, -R2 ;  /* 0x0000000103029824 */ /* 0x000fe200078e0a02 */
[----:B------:R-:W-:Y:S01]  /*64a0*/  USHF.L.U32 UR41, UR41, 0x7, URZ ;  /* 0x0000000729297899 */ /* 0x000fe200080006ff */
[----:B------:R-:W-:Y:S02]  /*64b0*/  @!P1 IMAD R44, R0, R7, R44 ;  /* 0x00000007002c9224 */ /* 0x000fe400078e022c */
[----:B------:R-:W-:Y:S01]  /*64c0*/  @!P1 IMAD R43, R2, R8, R43 ;  /* 0x00000008022b9224 */ /* 0x000fe200078e022b */
[----:B------:R-:W-:Y:S08]  /*64d0*/  BRA.U !UP0, `(.L_x_122) ;  /* 0x0000000108407547 */ /* 0x000ff0000b800000 */
[----:B------:R-:W1:Y:S01]  /*64e0*/  LDCU.64 UR8, c[0x4][0x80] ;  /* 0x01001000ff0877ac */ /* 0x000e620008000a00 */
[----:B------:R-:W-:Y:S01]  /*64f0*/  MOV R3, 0x0 ;  /* 0x0000000000037802 */ /* 0x000fe20000000f00 */
[----:B------:R-:W-:Y:S02]  /*6500*/  HFMA2 R12, -RZ, RZ, 0, 5.9604644775390625e-08 ;  /* 0x00000001ff0c7431 */ /* 0x000fe400000001ff */
[----:B------:R-:W-:Y:S02]  /*6510*/  IMAD.MOV.U32 R8, RZ, RZ, 0x70 ;  /* 0x00000070ff087424 */ /* 0x000fe400078e00ff */
[----:B------:R-:W-:Y:S01]  /*6520*/  IMAD.MOV.U32 R13, RZ, RZ, RZ ;  /* 0x000000ffff0d7224 */ /* 0x000fe200078e00ff */
[----:B------:R-:W2:Y:S01]  /*6530*/  LDCU.64 UR6, c[0x4][0x88] ;  /* 0x01001100ff0677ac */ /* 0x000ea20008000a00 */
[----:B------:R-:W3:Y:S01]  /*6540*/  LDC.64 R2, c[0x4][R3] ;  /* 0x0100000003027b82 */ /* 0x000ee20000000a00 */
[----:B------:R-:W4:Y:S01]  /*6550*/  LDCU.64 UR4, c[0x4][0x8] ;  /* 0x01000100ff0477ac */ /* 0x000f220008000a00 */
[----:B-1----:R-:W-:Y:S01]  /*6560*/  MOV R5, UR9 ;  /* 0x0000000900057c02 */ /* 0x002fe20008000f00 */
[----:B------:R-:W-:Y:S01]  /*6570*/  IMAD.U32 R4, RZ, RZ, UR8 ;  /* 0x00000008ff047e24 */ /* 0x000fe2000f8e00ff */
[----:B--2---:R-:W-:Y:S01]  /*6580*/  MOV R7, UR7 ;  /* 0x0000000700077c02 */ /* 0x004fe20008000f00 */
[----:B------:R-:W-:Y:S01]  /*6590*/  IMAD.U32 R6, RZ, RZ, UR6 ;  /* 0x00000006ff067e24 */ /* 0x000fe2000f8e00ff */
[----:B----4-:R-:W-:Y:S01]  /*65a0*/  MOV R11, UR5 ;  /* 0x00000005000b7c02 */ /* 0x010fe20008000f00 */
[----:B------:R-:W-:Y:S02]  /*65b0*/  IMAD.U32 R10, RZ, RZ, UR4 ;  /* 0x00000004ff0a7e24 */ /* 0x000fe4000f8e00ff */
[----:B------:R-:W-:Y:S07]  /*65c0*/  LEPC R20, `(.L_x_122) ;  /* 0x000000001014794e */ /* 0x000fee0000000000 */
[----:B---3-5:R-:W-:Y:S05]  /*65d0*/  CALL.ABS.NOINC R2 ;  /* 0x0000000002007343 */ /* 0x028fea0003c00000 */
.L_x_122:
[----:B------:R-:W-:Y:S01]  /*65e0*/  LOP3.LUT P0, RZ, R110, 0x90, RZ, 0xc0, !PT ;  /* 0x000000906eff7812 */ /* 0x000fe2000780c0ff */
[----:B------:R-:W-:Y:S11]  /*65f0*/  BSSY.RECONVERGENT B6, `(.L_x_123) ;  /* 0x0000013000067945 */ /* 0x000ff60003800200 */
[----:B------:R-:W-:Y:S01]  /*6600*/  @!UPT UIADD3 URZ, UPT, UPT, URZ, URZ, URZ ;  /* 0x000000fffffff290 */ /* 0x000fe2000fffe0ff */
[----:B------:R-:W-:Y:S05]  /*6610*/  @!P0 BRA `(.L_x_124) ;  /* 0x0000000000408947 */ /* 0x000fea0003800000 */
        /* <DEDUP_REMOVED lines=16> */
.L_x_124:
[----:B------:R-:W-:Y:S05]  /*6720*/  BSYNC.RECONVERGENT B6 ;  /* 0x0000000000067941 */ /* 0x000fea0003800200 */
.L_x_123:
[----:B------:R-:W-:Y:S02]  /*6730*/  ISETP.NE.U32.AND P3, PT, R92, RZ, PT ;  /* 0x000000ff5c00720c */ /* 0x000fe40003f65070 */
[----:B------:R-:W-:Y:S02]  /*6740*/  ISETP.NE.U32.AND P1, PT, R88, RZ, PT ;  /* 0x000000ff5800720c */ /* 0x000fe40003f25070 */
[----:B------:R-:W-:Y:S02]  /*6750*/  ISETP.NE.AND.EX P3, PT, R93, RZ, PT, P3 ;  /* 0x000000ff5d00720c */ /* 0x000fe40003f65330 */
[----:B------:R-:W-:Y:S02]  /*6760*/  PLOP3.LUT P0, PT, PT, PT, PT, 0x8, 0x80 ;  /* 0x000000000080781c */ /* 0x000fe40003f0e170 */
[----:B------:R-:W-:Y:S02]  /*6770*/  ISETP.NE.AND.EX P1, PT, R89, RZ, PT, P1 ;  /* 0x000000ff5900720c */ /* 0x000fe40003f25310 */
[----:B------:R-:W-:Y:S02]  /*6780*/  P2R R2, PR, RZ, 0x1 ;  /* 0x00000001ff027803 */ /* 0x000fe40000000000 */
[----:B------:R-:W-:Y:S05]  /*6790*/  LEA R0, R107, UR47, 0x3 ;  /* 0x0000002f6b007c11 */ /* 0x000fea000f8e18ff */
[----:B------:R-:W-:Y:S05]  /*67a0*/  @!P3 BRA `(.L_x_125) ;  /* 0x00000000002cb947 */ /* 0x000fea0003800000 */
[----:B------:R-:W-:Y:S01]  /*67b0*/  ISETP.NE.U32.AND P0, PT, R90, RZ, PT ;  /* 0x000000ff5a00720c */ /* 0x000fe20003f05070 */
[----:B------:R-:W-:Y:S03]  /*67c0*/  IMAD.MOV.U32 R98, RZ, RZ, 0x1 ;  /* 0x00000001ff627424 */ /* 0x000fe600078e00ff */
[----:B------:R-:W-:Y:S11]  /*67d0*/  ISETP.NE.AND.EX P0, PT, R91, RZ, PT, P0 ;  /* 0x000000ff5b00720c */ /* 0x000ff60003f05300 */
[----:B------:R-:W-:Y:S02]  /*67e0*/  @!UPT UIADD3 URZ, UPT, UPT, URZ, URZ, URZ ;  /* 0x000000fffffff290 */ /* 0x000fe4000fffe0ff */
[----:B------:R-:W1:Y:S01]  /*67f0*/  @P0 LDC.64 R4, c[0x0][0x888] ;  /* 0x00022200ff040b82 */ /* 0x000e620000000a00 */
[----:B------:R-:W-:Y:S04]  /*6800*/  @P0 IMAD R3, R92, UR36, RZ ;  /* 0x000000245c030c24 */ /* 0x000fe8000f8e02ff */
[----:B-1----:R-:W-:Y:S04]  /*6810*/  @P0 IMAD.WIDE R4, R3, 0x4, R4 ;  /* 0x0000000403040825 */ /* 0x002fe800078e0204 */
[----:B------:R-:W-:Y:S01]  /*6820*/  HFMA2 R3, -RZ, RZ, 0, 5.9604644775390625e-08 ;  /* 0x00000001ff037431 */ /* 0x000fe200000001ff */
[----:B-----5:R1:W5:Y:S04]  /*6830*/  @P0 LDG.E R49, desc[UR44][R4.64] ;  /* 0x0000002c04310981 */ /* 0x020368000c1e1900 */
[----:B------:R-:W-:Y:S01]  /*6840*/  @!P0 PRMT R98, R3, 0x7610, R98 ;  /* 0x0000761003628816 */ /* 0x000fe20000000062 */
[----:B-1----:R-:W2:Y:S06]  /*6850*/  @!P0 LDC R49, c[0x0][0x880] ;  /* 0x00022000ff318b82 */ /* 0x002eac0000000800 */
.L_x_125:
[----:B------:R-:W-:Y:S05]  /*6860*/  @!P1 BRA `(.L_x_126) ;  /* 0x0000000000209947 */ /* 0x000fea0003800000 */
[----:B------:R-:W-:Y:S04]  /*6870*/  ISETP.NE.U32.AND P0, PT, R78, RZ, PT ;  /* 0x000000ff4e00720c */ /* 0x000fe80003f05070 */
[----:B------:R-:W-:Y:S11]  /*6880*/  ISETP.NE.AND.EX P0, PT, R79, RZ, PT, P0 ;  /* 0x000000ff4f00720c */ /* 0x000ff60003f05300 */
[----:B------:R-:W-:Y:S02]  /*6890*/  @!UPT UIADD3 URZ, UPT, UPT, URZ, URZ, URZ ;  /* 0x000000fffffff290 */ /* 0x000fe4000fffe0ff */
[----:B------:R-:W1:Y:S01]  /*68a0*/  @P0 LDC.64 R4, c[0x0][0x8a8] ;  /* 0x00022a00ff040b82 */ /* 0x000e620000000a00 */
[----:B------:R-:W-:Y:S04]  /*68b0*/  @P0 IMAD R3, R88, UR36, RZ ;  /* 0x0000002458030c24 */ /* 0x000fe8000f8e02ff */
[----:B-1----:R-:W-:Y:S05]  /*68c0*/  @P0 IMAD.WIDE R4, R3, 0x4, R4 ;  /* 0x0000000403040825 */ /* 0x002fea00078e0204 */
[----:B-----5:R1:W5:Y:S02]  /*68d0*/  @P0 LDG.E R47, desc[UR44][R4.64] ;  /* 0x0000002c042f0981 */ /* 0x020364000c1e1900 */
[----:B-1----:R-:W3:Y:S02]  /*68e0*/  @!P0 LDC R47, c[0x0][0x8a0] ;  /* 0x00022800ff2f8b82 */ /* 0x002ee40000000800 */
.L_x_126:
[----:B------:R-:W-:Y:S01]  /*68f0*/  UISETP.NE.AND UP0, UPT, UR48, URZ, UPT ;  /* 0x000000ff3000728c */ /* 0x000fe2000bf05270 */
[----:B------:R-:W-:Y:S08]  /*6900*/  ISETP.NE.AND P5, PT, R2, RZ, PT ;  /* 0x000000ff0200720c */ /* 0x000ff00003fa5270 */
[----:B------:R-:W-:Y:S05]  /*6910*/  BRA.U !UP0, `(.L_x_127) ;  /* 0x0000000108407547 */ /* 0x000fea000b800000 */
[----:B------:R-:W-:Y:S02]  /*6920*/  ISETP.NE.U32.AND P0, PT, R92, RZ, PT ;  /* 0x000000ff5c00720c */ /* 0x000fe40003f05070 */
[----:B------:R-:W-:Y:S02]  /*6930*/  PLOP3.LUT P1, PT, PT, PT, PT, 0x80, 0x8 ;  /* 0x000000000008781c */ /* 0x000fe40003f2f070 */
[----:B------:R-:W-:Y:S11]  /*6940*/  ISETP.NE.AND.EX P0, PT, R93, RZ, PT, P0 ;  /* 0x000000ff5d00720c */ /* 0x000ff60003f05300 */
[----:B------:R-:W-:Y:S02]  /*6950*/  @!UPT UIADD3 URZ, UPT, UPT, URZ, URZ, URZ ;  /* 0x000000fffffff290 */ /* 0x000fe4000fffe0ff */
[----:B------:R-:W-:Y:S01]  /*6960*/  @P0 LOP3.LUT P2, RZ, R98, 0xff, RZ, 0xc0, !PT ;  /* 0x000000ff62ff0812 */ /* 0x000fe2000784c0ff */
[----:B------:R-:W1:Y:S01]  /*6970*/  @P0 LDC.64 R2, c[0x0][0x888] ;  /* 0x00022200ff020b82 */ /* 0x000e620000000a00 */
[C---:B--2--5:R-:W-:Y:S02]  /*6980*/  @!P0 FSETP.EQ.AND P5, PT, R49.reuse, RZ, PT ;  /* 0x000000ff3100820b */ /* 0x064fe40003fa2000 */
[----:B------:R-:W-:Y:S02]  /*6990*/  @P0 PLOP3.LUT P1, PT, P2, PT, PT, 0x80, 0x8 ;  /* 0x000000000008081c */ /* 0x000fe4000172f070 */
[----:B------:R-:W-:Y:S02]  /*69a0*/  @P0 FSETP.NEU.AND P2, PT, R49, RZ, PT ;  /* 0x000000ff3100020b */ /* 0x000fe40003f4d000 */
[----:B-1----:R-:W-:Y:S02]  /*69b0*/  @P0 ISETP.NE.U32.AND P4, PT, R2, RZ, PT ;  /* 0x000000ff0200020c */ /* 0x002fe40003f85070 */
[----:B------:R-:W-:Y:S02]  /*69c0*/  @P0 SEL R2, RZ, 0xffffffff, P2 ;  /* 0xffffffffff020807 */ /* 0x000fe40001000000 */
[----:B------:R-:W-:Y:S05]  /*69d0*/  @P0 ISETP.NE.AND.EX P4, PT, R3, RZ, PT, P4 ;  /* 0x000000ff0300020c */ /* 0x000fea0003f85340 */
[----:B------:R-:W-:Y:S04]  /*69e0*/  @!P1 SEL R2, RZ, 0xffffffff, P4 ;  /* 0xffffffffff029807 */ /* 0x000fe80002000000 */
[----:B------:R-:W-:Y:S04]  /*69f0*/  @P0 LOP3.LUT R2, R2, 0x1, RZ, 0xc0, !PT ;  /* 0x0000000102020812 */ /* 0x000fe800078ec0ff */
[----:B------:R-:W-:Y:S04]  /*6a00*/  @P0 ISETP.EQ.U32.AND P5, PT, R2, 0x1, PT ;  /* 0x000000010200080c */ /* 0x000fe80003fa2070 */
[----:B------:R-:W-:Y:S09]  /*6a10*/  P2R R2, PR, RZ, 0x20 ;  /* 0x00000020ff027803 */ /* 0x000ff20000000000 */
.L_x_127:
[----:B------:R-:W-:Y:S01]  /*6a20*/  @!P5 SHF.L.U32 R3, R106, 0x1f, RZ ;  /* 0x0000001f6a03d819 */ /* 0x000fe200000006ff */
[----:B------:R-:W-:Y:S01]  /*6a30*/  BSSY B1, `(.L_x_128) ;  /* 0x000003c000017945 */ /* 0x000fe20003800000 */
[----:B------:R-:W-:Y:S01]  /*6a40*/  LEA R113, R45, UR47, 0x3 ;  /* 0x0000002f2d717c11 */ /* 0x000fe2000f8e18ff */
[----:B------:R-:W-:Y:S01]  /*6a50*/  IMAD.MOV.U32 R116, RZ, RZ, 0x1 ;  /* 0x00000001ff747424 */ /* 0x000fe200078e00ff */
[----:B------:R1:W4:Y:S01]  /*6a60*/  @!P5 SYNCS.PHASECHK.TRANS64.TRYWAIT P1, [R0+URZ+0x1a0], R3 ;  /* 0x0001a0030000d5a7 */ /* 0x00032200080211ff */
[----:B------:R-:W-:Y:S01]  /*6a70*/  SHF.L.U32 R5, R109, 0x1f, RZ ;  /* 0x0000001f6d057819 */ /* 0x000fe200000006ff */
[----:B------:R-:W-:Y:S01]  /*6a80*/  IMAD R48, R45, 0x40, R46 ;  /* 0x000000402d307824 */ /* 0x000fe200078e022e */
[----:B------:R-:W-:Y:S02]  /*6a90*/  ISETP.NE.U32.AND P2, PT, RZ, UR38, PT ;  /* 0x00000026ff007c0c */ /* 0x000fe4000bf45070 */
[----:B------:R-:W-:Y:S02]  /*6aa0*/  CS2R R86, SRZ ;  /* 0x0000000000567805 */ /* 0x000fe4000001ff00 */
[----:B------:R-:W-:Y:S02]  /*6ab0*/  CS2R R84, SRZ ;  /* 0x0000000000547805 */ /* 0x000fe4000001ff00 */
[----:B------:R-:W-:Y:S02]  /*6ac0*/  CS2R R82, SRZ ;  /* 0x0000000000527805 */ /* 0x000fe4000001ff00 */
[----:B------:R-:W-:Y:S02]  /*6ad0*/  ISETP.NE.AND.EX P2, PT, RZ, UR39, PT, P2 ;  /* 0x00000027ff007c0c */ /* 0x000fe4000bf45320 */
[----:B------:R-:W-:Y:S02]  /*6ae0*/  CS2R R80, SRZ ;  /* 0x0000000000507805 */ /* 0x000fe4000001ff00 */
[----:B------:R-:W-:Y:S02]  /*6af0*/  SEL R4, RZ, 0xffffffff, P2 ;  /* 0xffffffffff047807 */ /* 0x000fe40001000000 */
[----:B--2--5:R-:W-:Y:S01]  /*6b00*/  FSETP.NEU.AND P2, PT, R49, RZ, PT ;  /* 0x000000ff3100720b */ /* 0x024fe20003f4d000 */
[----:B------:R2:W2:Y:S03]  /*6b10*/  SYNCS.PHASECHK.TRANS64.TRYWAIT P0, [R113+URZ+0x1f0], R5 ;  /* 0x0001f005710075a7 */ /* 0x0004a600080011ff */
[----:B-1----:R-:W-:Y:S02]  /*6b20*/  SEL R3, RZ, 0xffffffff, P2 ;  /* 0xffffffffff037807 */ /* 0x002fe40001000000 */
[----:B------:R-:W-:Y:S04]  /*6b30*/  LOP3.LUT P2, RZ, R98, 0xff, RZ, 0xc0, !PT ;  /* 0x000000ff62ff7812 */ /* 0x000fe8000784c0ff */
[----:B------:R-:W-:Y:S04]  /*6b40*/  @P3 SEL R3, R4, R3, !P2 ;  /* 0x0000000304033207 */ /* 0x000fe80005000000 */
[----:B------:R-:W-:Y:S04]  /*6b50*/  LOP3.LUT R3, R3, 0x1, RZ, 0xc0, !PT ;  /* 0x0000000103037812 */ /* 0x000fe800078ec0ff */
[----:B------:R-:W-:Y:S04]  /*6b60*/  ISETP.NE.U32.AND P4, PT, R3, 0x1, PT ;  /* 0x000000010300780c */ /* 0x000fe80003f85070 */
[----:B------:R-:W-:Y:S02]  /*6b70*/  P2R R117, PR, RZ, 0x10 ;  /* 0x00000010ff757803 */ /* 0x000fe40000000000 */
[----:B----4-:R-:W-:Y:S01]  /*6b80*/  @!P5 SEL R116, RZ, 0x1, !P1 ;  /* 0x00000001ff74d807 */ /* 0x010fe20004800000 */
[----:B------:R-:W-:Y:S06]  /*6b90*/  @P5 BRA `(.L_x_129) ;  /* 0x0000000000945947 */ /* 0x000fec0003800000 */
[----:B------:R-:W-:Y:S01]  /*6ba0*/  @P4 IMAD R6, R107, 0x1000, R102 ;  /* 0x000010006b064824 */ /* 0x000fe200078e0266 */
[----:B------:R-:W-:Y:S01]  /*6bb0*/  LOP3.LUT P5, RZ, R103, 0x80, RZ, 0xc0, !PT ;  /* 0x0000008067ff7812 */ /* 0x000fe200078ac0ff */
[----:B------:R-:W-:Y:S01]  /*6bc0*/  BSSY B0, `(.L_x_130) ;  /* 0x0000010000007945 */ /* 0x000fe20003800000 */
[----:B------:R-:W-:Y:S01]  /*6bd0*/  ISETP.NE.AND P2, PT, R116, RZ, PT ;  /* 0x000000ff7400720c */ /* 0x000fe20003f45270 */
[----:B------:R-:W-:Y:S01]  /*6be0*/  @P4 VIADD R4, R6, UR47 ;  /* 0x0000002f06044c36 */ /* 0x000fe20008000000 */
[----:B------:R-:W-:Y:S02]  /*6bf0*/  PLOP3.LUT P1, PT, PT, PT, PT, 0x8, 0x80 ;  /* 0x000000000080781c */ /* 0x000fe40003f2e170 */
[----:B------:R-:W-:Y:S02]  /*6c00*/  CS2R R82, SRZ ;  /* 0x0000000000527805 */ /* 0x000fe4000001ff00 */
[----:B------:R-:W-:Y:S01]  /*6c10*/  @P4 PLOP3.LUT P1, PT, P5, PT, PT, 0x80, 0x8 ;  /* 0x000000000008481c */ /* 0x000fe20002f2f070 */
[C---:B------:R-:W-:Y:S01]  /*6c20*/  @P4 VIADD R3, R4.reuse, 0x300 ;  /* 0x0000030004034836 */ /* 0x040fe20000000000 */
[----:B------:R-:W-:Y:S01]  /*6c30*/  CS2R R80, SRZ ;  /* 0x0000000000507805 */ /* 0x000fe2000001ff00 */
[----:B------:R-:W-:Y:S01]  /*6c40*/  @P4 VIADD R4, R4, 0x310 ;  /* 0x0000031004044836 */ /* 0x000fe20000000000 */
[----:B------:R-:W-:Y:S02]  /*6c50*/  CS2R R86, SRZ ;  /* 0x0000000000567805 */ /* 0x000fe4000001ff00 */
[----:B------:R-:W-:Y:S07]  /*6c60*/  CS2R R84, SRZ ;  /* 0x0000000000547805 */ /* 0x000fee000001ff00 */
[----:B------:R-:W-:Y:S01]  /*6c70*/  @P1 VIADD R4, R3, 0xfffffff0 ;  /* 0xfffffff003041836 */ /* 0x000fe20000000000 */
[----:B------:R-:W-:Y:S06]  /*6c80*/  @P2 BRA `(.L_x_131) ;  /* 0x00000000000c2947 */ /* 0x000fec0003800000 */
[----:B------:R-:W-:Y:S04]  /*6c90*/  SHF.L.U32 R3, R106, 0x1f, RZ ;  /* 0x0000001f6a037819 */ /* 0x000fe800000006ff */
[----:B------:R-:W1:Y:S02]  /*6ca0*/  SYNCS.PHASECHK.TRANS64.TRYWAIT P1, [R0+URZ+0x1a0], R3 ;  /* 0x0001a003000075a7 */ /* 0x000e6400080211ff */
[----:B-1----:R-:W-:Y:S05]  /*6cb0*/  @!P1 BRA `(.L_x_132) ;  /* 0x0000002c00709947 */ /* 0x002fea0003800000 */
.L_x_131:
[----:B------:R-:W-:Y:S05]  /*6cc0*/  BSYNC B0 ;  /* 0x0000000000007941 */ /* 0x000fea0003800000 */
.L_x_130:
[----:B------:R-:W-:Y:S01]  /*6cd0*/  ISETP.NE.AND P1, PT, R117, RZ, PT ;  /* 0x000000ff7500720c */ /* 0x000fe20003f25270 */
[----:B-1----:R-:W-:Y:S02]  /*6ce0*/  VIADD R3, R0, 0x1b0 ;  /* 0x000001b000037836 */ /* 0x002fe40000000000 */
[----:B------:R-:W-:Y:S02]  /*6cf0*/  IMAD.U32 R0, RZ, RZ, UR37 ;  /* 0x00000025ff007e24 */ /* 0x000fe4000f8e00ff */
[----:B------:R-:W-:Y:S03]  /*6d00*/  VIADD R107, R107, 0x1 ;  /* 0x000000016b6b7836 */ /* 0x000fe60000000000 */
[----:B------:R-:W-:Y:S05]  /*6d10*/  PRMT R0, R0, 0x654, R3 ;  /* 0x0000065400007816 */ /* 0x000fea0000000003 */
[----:B------:R1:W4:Y:S04]  /*6d20*/  @P1 LDS.128 R80, [R6+UR47+0x300] ;  /* 0x0003002f06501984 */ /* 0x0003280008000c00 */
[----:B------:R1:W1:Y:S01]  /*6d30*/  @P1 LDS.128 R84, [R4] ;  /* 0x0000000004541984 */ /* 0x0002620000000c00 */
[C---:B------:R-:W-:Y:S01]  /*6d40*/  ISETP.NE.AND P1, PT, R107.reuse, 0x2, PT ;  /* 0x000000026b00780c */ /* 0x040fe20003f25270 */
[----:B------:R-:W-:Y:S01]  /*6d50*/  @!PT LDS RZ, [RZ] ;  /* 0x00000000fffff984 */ /* 0x000fe20000000800 */
[----:B------:R-:W-:Y:S01]  /*6d60*/  @!PT LDS RZ, [RZ] ;  /* 0x00000000fffff984 */ /* 0x000fe20000000800 */
[----:B------:R-:W-:Y:S01]  /*6d70*/  @!PT LDS RZ, [RZ] ;  /* 0x00000000fffff984 */ /* 0x000fe20000000800 */
[----:B------:R-:W-:Y:S01]  /*6d80*/  @!PT LDS RZ, [RZ] ;  /* 0x00000000fffff984 */ /* 0x000fe20000000800 */
[----:B------:R5:W-:Y:S06]  /*6d90*/  MEMBAR.ALL.CTA ;  /* 0x0000000000007992 */ /* 0x000bec0000008000 */
[----:B-----5:R-:W5:Y:S01]  /*6da0*/  FENCE.VIEW.ASYNC.S ;  /* 0x00000000000073c6 */ /* 0x020f620000000000 */
[----:B------:R-:W-:Y:S01]  /*6db0*/  SEL R107, R107, RZ, P1 ;  /* 0x000000ff6b6b7207 */ /* 0x000fe20000800000 */
[----:B-----5:R5:W-:Y:S02]  /*6dc0*/  SYNCS.ARRIVE.TRANS64.RED.A1T0 RZ, [R0+URZ], RZ ;  /* 0x000000ff00ff79a7 */ /* 0x020be400081004ff */
[----:B-----5:R-:W-:Y:S04]  /*6dd0*/  SEL R0, RZ, 0x1, P1 ;  /* 0x00000001ff007807 */ /* 0x020fe80000800000 */
[----:B----4-:R-:W-:Y:S02]  /*6de0*/  LOP3.LUT R106, R106, R0, RZ, 0x3c, !PT ;  /* 0x000000006a6a7212 */ /* 0x010fe400078e3cff */
.L_x_129:
[----:B------:R-:W-:Y:S05]  /*6df0*/  BSYNC B1 ;  /* 0x0000000000017941 */ /* 0x000fea0003800000 */
.L_x_128:
[----:B------:R-:W-:Y:S04]  /*6e00*/  SHF.R.U32.HI R0, RZ, 0x15, R48 ;  /* 0x00000015ff007819 */ /* 0x000fe80000011630 */
[----:B------:R-:W-:Y:S01]  /*6e10*/  LOP3.LUT P1, RZ, R0, 0x3, R104, 0x48, !PT ;  /* 0x0000000300ff7812 */ /* 0x000fe20007824868 */
[----:B------:R-:W-:Y:S01]  /*6e20*/  @!UPT UIADD3 URZ, UPT, UPT, URZ, URZ, URZ ;  /* 0x000000fffffff290 */ /* 0x000fe2000fffe0ff */
[----:B--2---:R-:W-:Y:S11]  /*6e30*/  @P0 BRA `(.L_x_133) ;  /* 0x0000000000080947 */ /* 0x004ff60003800000 */
[----:B------:R-:W2:Y:S02]  /*6e40*/  SYNCS.PHASECHK.TRANS64.TRYWAIT P0, [R113+URZ+0x1f0], R5 ;  /* 0x0001f005710075a7 */ /* 0x000ea400080011ff */
[----:B--2---:R-:W-:Y:S05]  /*6e50*/  @!P0 BRA `(.L_x_134) ;  /* 0x0000002c001c8947 */ /* 0x004fea0003800000 */
.L_x_133:
[----:B------:R-:W-:Y:S05]  /*6e60*/  @!P1 BRA `(.L_x_135) ;  /* 0x0000000000409947 */ /* 0x000fea0003800000 */
[----:B------:R-:W2:Y:S01]  /*6e70*/  LDCU.64 UR8, c[0x4][0x70] ;  /* 0x01000e00ff0877ac */ /* 0x000ea20008000a00 */
[----:B------:R-:W-:Y:S01]  /*6e80*/  MOV R15, 0x0 ;  /* 0x00000000000f7802 */ /* 0x000fe20000000f00 */
[----:B------:R-:W-:Y:S02]  /*6e90*/  HFMA2 R12, -RZ, RZ, 0, 5.9604644775390625e-08 ;  /* 0x00000001ff0c7431 */ /* 0x000fe400000001ff */
[----:B------:R-:W-:Y:S02]  /*6ea0*/  IMAD.MOV.U32 R8, RZ, RZ, 0x192 ;  /* 0x00000192ff087424 */ /* 0x000fe400078e00ff */
[----:B------:R-:W-:Y:S01]  /*6eb0*/  IMAD.MOV.U32 R13, RZ, RZ, RZ ;  /* 0x000000ffff0d7224 */ /* 0x000fe200078e00ff */
[----:B------:R-:W4:Y:S01]  /*6ec0*/  LDCU.64 UR6, c[0x4][0x78] ;  /* 0x01000f00ff0677ac */ /* 0x000f220008000a00 */
[----:B------:R-:W3:Y:S01]  /*6ed0*/  LDC.64 R14, c[0x4][R15] ;  /* 0x010000000f0e7b82 */ /* 0x000ee20000000a00 */
[----:B------:R-:W5:Y:S01]  /*6ee0*/  LDCU.64 UR4, c[0x4][0x10] ;  /* 0x01000200ff0477ac */ /* 0x000f620008000a00 */
[----:B--2---:R-:W-:Y:S01]  /*6ef0*/  MOV R5, UR9 ;  /* 0x0000000900057c02 */ /* 0x004fe20008000f00 */
[----:B-1----:R-:W-:Y:S01]  /*6f00*/  IMAD.U32 R4, RZ, RZ, UR8 ;  /* 0x00000008ff047e24 */ /* 0x002fe2000f8e00ff */
[----:B----4-:R-:W-:Y:S01]  /*6f10*/  MOV R7, UR7 ;  /* 0x0000000700077c02 */ /* 0x010fe20008000f00 */
[----:B------:R-:W-:Y:S01]  /*6f20*/  IMAD.U32 R6, RZ, RZ, UR6 ;  /* 0x00000006ff067e24 */ /* 0x000fe2000f8e00ff */
[----:B-----5:R-:W-:Y:S01]  /*6f30*/  MOV R11, UR5 ;  /* 0x00000005000b7c02 */ /* 0x020fe20008000f00 */
[----:B------:R-:W-:Y:S02]  /*6f40*/  IMAD.U32 R10, RZ, RZ, UR4 ;  /* 0x00000004ff0a7e24 */ /* 0x000fe4000f8e00ff */
[----:B------:R-:W-:Y:S07]  /*6f50*/  LEPC R20, `(.L_x_135) ;  /* 0x000000001014794e */ /* 0x000fee0000000000 */
[----:B---3--:R-:W-:Y:S05]  /*6f60*/  CALL.ABS.NOINC R14 ;  /* 0x000000000e007343 */ /* 0x008fea0003c00000 */
.L_x_135:
[----:B-1----:R-:W-:Y:S01]  /*6f70*/  F2FP.F16.E4M3.UNPACK_B R4, R81 ;  /* 0x00000051ff04723e */ /* 0x002fe200020006ff */
[----:B------:R-:W-:Y:S05]  /*6f80*/  WARPSYNC.ALL ;  /* 0x0000000000007948 */ /* 0x000fea0003800000 */
[----:B------:R-:W-:Y:S01]  /*6f90*/  R2UR UR4, R48 ;  /* 0x00000000300472ca */ /* 0x000fe200000e0000 */
[--C-:B------:R-:W-:Y:S01]  /*6fa0*/  HADD2.F32 R53, -RZ, R4.reuse.H0_H0 ;  /* 0x20000004ff357230 */ /* 0x100fe20000004100 */
[-C--:B------:R-:W-:Y:S01]  /*6fb0*/  F2FP.F16.E4M3.UNPACK_B R3, R80.reuse ;  /* 0x00000050ff03723e */ /* 0x080fe200020006ff */
[----:B------:R-:W-:Y:S01]  /*6fc0*/  HADD2.F32 R54, -RZ, R4.H1_H1 ;  /* 0x30000004ff367230 */ /* 0x000fe20000004100 */
[----:B------:R-:W-:Y:S01]  /*6fd0*/  F2FP.F16.E4M3.UNPACK_B R0, R80.H1 ;  /* 0x00000050ff00723e */ /* 0x000fe200030006ff */
[----:B------:R-:W-:Y:S01]  /*6fe0*/  BSSY.RECONVERGENT B0, `(.L_x_136) ;  /* 0x000009e000007945 */ /* 0x000fe20003800200 */
[----:B------:R-:W-:Y:S01]  /*6ff0*/  ISETP.NE.AND P6, PT, R2, RZ, PT ;  /* 0x000000ff0200720c */ /* 0x000fe20003fc5270 */
[--C-:B------:R-:W-:Y:S01]  /*7000*/  HADD2.F32 R2, -RZ, R3.reuse.H0_H0 ;  /* 0x20000003ff027230 */ /* 0x100fe20000004100 */
[----:B------:R-:W-:Y:S01]  /*7010*/  F2FP.F16.E4M3.UNPACK_B R64, R83.H1 ;  /* 0x00000053ff40723e */ /* 0x000fe200030006ff */
[----:B------:R-:W-:Y:S01]  /*7020*/  HADD2.F32 R50, -RZ, R3.H1_H1 ;  /* 0x30000003ff327230 */ /* 0x000fe20000004100 */
[----:B------:R-:W-:Y:S01]  /*7030*/  F2FP.F16.E4M3.UNPACK_B R3, R81.H1 ;  /* 0x00000051ff03723e */ /* 0x000fe200030006ff */
[--C-:B------:R-:W-:Y:S01]  /*7040*/  HADD2.F32 R51, -RZ, R0.reuse.H0_H0 ;  /* 0x20000000ff337230 */ /* 0x100fe20000004100 */
[----:B------:R-:W-:Y:S01]  /*7050*/  F2FP.F16.E4M3.UNPACK_B R74, R86 ;  /* 0x00000056ff4a723e */ /* 0x000fe200020006ff */
[----:B------:R-:W-:Y:S01]  /*7060*/  HADD2.F32 R52, -RZ, R0.H1_H1 ;  /* 0x30000000ff347230 */ /* 0x000fe20000004100 */
[-C--:B------:R-:W-:Y:S01]  /*7070*/  F2FP.F16.E4M3.UNPACK_B R0, R82.reuse ;  /* 0x00000052ff00723e */ /* 0x080fe200020006ff */
[----:B--2---:R-:W3:Y:S01]  /*7080*/  LDTM.x32 R4, tmem[UR4] ;  /* 0x00000004000479ee */ /* 0x004ee200082c0000 */
[----:B------:R-:W-:Y:S01]  /*7090*/  LOP3.LUT P5, RZ, R103, 0x80, RZ, 0xc0, !PT ;  /* 0x0000008067ff7812 */ /* 0x000fe200078ac0ff */
[--C-:B------:R-:W-:Y:S01]  /*70a0*/  HADD2.F32 R55, -RZ, R3.reuse.H0_H0 ;  /* 0x20000003ff377230 */ /* 0x100fe20000004100 */
[----:B------:R-:W-:Y:S01]  /*70b0*/  ISETP.NE.AND P0, PT, R111, RZ, PT ;  /* 0x000000ff6f00720c */ /* 0x000fe20003f05270 */
[--C-:B------:R-:W-:Y:S02]  /*70c0*/  HADD2.F32 R57, -RZ, R0.reuse.H0_H0 ;  /* 0x20000000ff397230 */ /* 0x100fe40000004100 */
[----:B------:R-:W-:Y:S01]  /*70d0*/  HADD2.F32 R58, -RZ, R0.H1_H1 ;  /* 0x30000000ff3a7230 */ /* 0x000fe20000004100 */
[----:B------:R-:W-:Y:S01]  /*70e0*/  F2FP.F16.E4M3.UNPACK_B R0, R83 ;  /* 0x00000053ff00723e */ /* 0x000fe200020006ff */
[----:B------:R-:W-:Y:S01]  /*70f0*/  HADD2.F32 R56, -RZ, R3.H1_H1 ;  /* 0x30000003ff387230 */ /* 0x000fe20000004100 */
[----:B------:R-:W-:Y:S01]  /*7100*/  F2FP.F16.E4M3.UNPACK_B R3, R82.H1 ;  /* 0x00000052ff03723e */ /* 0x000fe200030006ff */
[----:B------:R-:W-:Y:S02]  /*7110*/  HADD2.F32 R73, -RZ, R74.H0_H0 ;  /* 0x2000004aff497230 */ /* 0x000fe40000004100 */
[--C-:B------:R-:W-:Y:S02]  /*7120*/  HADD2.F32 R61, -RZ, R0.reuse.H0_H0 ;  /* 0x20000000ff3d7230 */ /* 0x100fe40000004100 */
[----:B------:R-:W-:Y:S01]  /*7130*/  HADD2.F32 R62, -RZ, R0.H1_H1 ;  /* 0x30000000ff3e7230 */ /* 0x000fe20000004100 */
[-C--:B------:R-:W-:Y:S01]  /*7140*/  F2FP.F16.E4M3.UNPACK_B R0, R84.reuse.H1 ;  /* 0x00000054ff00723e */ /* 0x080fe200030006ff */
[--C-:B------:R-:W-:Y:S02]  /*7150*/  HADD2.F32 R59, -RZ, R3.reuse.H0_H0 ;  /* 0x20000003ff3b7230 */ /* 0x100fe40000004100 */
[----:B------:R-:W-:Y:S01]  /*7160*/  HADD2.F32 R60, -RZ, R3.H1_H1 ;  /* 0x30000003ff3c7230 */ /* 0x000fe20000004100 */
[----:B------:R-:W-:Y:S01]  /*7170*/  F2FP.F16.E4M3.UNPACK_B R3, R84 ;  /* 0x00000054ff03723e */ /* 0x000fe200020006ff */
[--C-:B------:R-:W-:Y:S02]  /*7180*/  HADD2.F32 R67, -RZ, R0.reuse.H0_H0 ;  /* 0x20000000ff437230 */ /* 0x100fe40000004100 */
[----:B------:R-:W-:Y:S01]  /*7190*/  HADD2.F32 R68, -RZ, R0.H1_H1 ;  /* 0x30000000ff447230 */ /* 0x000fe20000004100 */
[----:B------:R-:W-:Y:S01]  /*71a0*/  F2FP.F16.E4M3.UNPACK_B R0, R85.H1 ;  /* 0x00000055ff00723e */ /* 0x000fe200030006ff */
[--C-:B------:R-:W-:Y:S02]  /*71b0*/  HADD2.F32 R65, -RZ, R3.reuse.H0_H0 ;  /* 0x20000003ff417230 */ /* 0x100fe40000004100 */
[C---:B---3--:R-:W-:Y:S01]  /*71c0*/  FMUL R7, R47.reuse, R7 ;  /* 0x000000072f077220 */ /* 0x048fe20000400000 */
[----:B------:R-:W-:Y:S01]  /*71d0*/  HADD2.F32 R66, -RZ, R3.H1_H1 ;  /* 0x30000003ff427230 */ /* 0x000fe20000004100 */
[----:B------:R-:W-:Y:S01]  /*71e0*/  F2FP.F16.E4M3.UNPACK_B R3, R85 ;  /* 0x00000055ff03723e */ /* 0x000fe200020006ff */
[--C-:B------:R-:W-:Y:S02]  /*71f0*/  HADD2.F32 R71, -RZ, R0.reuse.H0_H0 ;  /* 0x20000000ff477230 */ /* 0x100fe40000004100 */
[----:B------:R-:W-:Y:S02]  /*7200*/  HADD2.F32 R72, -RZ, R0.H1_H1 ;  /* 0x30000000ff487230 */ /* 0x000fe40000004100 */
[----:B------:R-:W-:Y:S01]  /*7210*/  FMUL R0, R47, R4 ;  /* 0x000000042f007220 */ /* 0x000fe20000400000 */
[--C-:B------:R-:W-:Y:S01]  /*7220*/  HADD2.F32 R69, -RZ, R3.reuse.H0_H0 ;  /* 0x20000003ff457230 */ /* 0x100fe20000004100 */
[----:B------:R-:W-:Y:S01]  /*7230*/  F2FP.F16.E4M3.UNPACK_B R4, R87 ;  /* 0x00000057ff04723e */ /* 0x000fe200020006ff */
[----:B------:R-:W-:Y:S01]  /*7240*/  HADD2.F32 R70, -RZ, R3.H1_H1 ;  /* 0x30000003ff467230 */ /* 0x000fe20000004100 */
[----:B------:R-:W-:Y:S01]  /*7250*/  F2FP.F16.E4M3.UNPACK_B R3, R86.H1 ;  /* 0x00000056ff03723e */ /* 0x000fe200030006ff */
[----:B------:R-:W-:Y:S01]  /*7260*/  FFMA R0, R49, R2, R0 ;  /* 0x0000000231007223 */ /* 0x000fe20000000000 */
[----:B------:R-:W-:Y:S01]  /*7270*/  FMUL R2, R47, R5 ;  /* 0x000000052f027220 */ /* 0x000fe20000400000 */
[----:B------:R-:W-:Y:S01]  /*7280*/  HADD2.F32 R74, -RZ, R74.H1_H1 ;  /* 0x3000004aff4a7230 */ /* 0x000fe20000004100 */
[----:B------:R-:W-:Y:S01]  /*7290*/  F2FP.F16.E4M3.UNPACK_B R5, R87.H1 ;  /* 0x00000057ff05723e */ /* 0x000fe200030006ff */
[--C-:B------:R-:W-:Y:S02]  /*72a0*/  HADD2.F32 R75, -RZ, R3.reuse.H0_H0 ;  /* 0x20000003ff4b7230 */ /* 0x100fe40000004100 */
[----:B------:R-:W-:Y:S01]  /*72b0*/  FFMA R2, R49, R50, R2 ;  /* 0x0000003231027223 */ /* 0x000fe20000000002 */
[----:B------:R-:W-:Y:S02]  /*72c0*/  HADD2.F32 R76, -RZ, R3.H1_H1 ;  /* 0x30000003ff4c7230 */ /* 0x000fe40000004100 */
[C---:B------:R-:W-:Y:S01]  /*72d0*/  FMUL R3, R47.reuse, R6 ;  /* 0x000000062f037220 */ /* 0x040fe20000400000 */
[--C-:B------:R-:W-:Y:S02]  /*72e0*/  HADD2.F32 R50, -RZ, R4.reuse.H0_H0 ;  /* 0x20000004ff327230 */ /* 0x100fe40000004100 */
[C---:B------:R-:W-:Y:S01]  /*72f0*/  FMUL R6, R47.reuse, R11 ;  /* 0x0000000b2f067220 */ /* 0x040fe20000400000 */
[----:B------:R-:W-:Y:S01]  /*7300*/  FMUL R11, R47, R16 ;  /* 0x000000102f0b7220 */ /* 0x000fe20000400000 */
[C---:B------:R-:W-:Y:S01]  /*7310*/  FFMA R3, R49.reuse, R51, R3 ;  /* 0x0000003331037223 */ /* 0x040fe20000000003 */
[----:B------:R-:W-:Y:S01]  /*7320*/  FFMA R7, R49, R52, R7 ;  /* 0x0000003431077223 */ /* 0x000fe20000000007 */
[----:B------:R-:W-:Y:S02]  /*7330*/  HADD2.F32 R51, -RZ, R4.H1_H1 ;  /* 0x30000004ff337230 */ /* 0x000fe40000004100 */
[C---:B------:R-:W-:Y:S01]  /*7340*/  FMUL R4, R47.reuse, R9 ;  /* 0x000000092f047220 */ /* 0x040fe20000400000 */
[--C-:B------:R-:W-:Y:S02]  /*7350*/  HADD2.F32 R52, -RZ, R5.reuse.H0_H0 ;  /* 0x20000005ff347230 */ /* 0x100fe40000004100 */
[----:B------:R-:W-:Y:S01]  /*7360*/  FMUL R16, R47, R21 ;  /* 0x000000152f107220 */ /* 0x000fe20000400000 */
[----:B------:R-:W-:Y:S01]  /*7370*/  F2FP.SATFINITE.RELU.E4M3.F32.PACK_AB_MERGE_C R115, R7, R3, RZ ;  /* 0x000000030773723e */ /* 0x000fe200048078ff */
[C---:B------:R-:W-:Y:S01]  /*7380*/  FMUL R3, R47.reuse, R8 ;  /* 0x000000082f037220 */ /* 0x040fe20000400000 */
[----:B------:R-:W-:Y:S02]  /*7390*/  HADD2.F32 R77, -RZ, R5.H1_H1 ;  /* 0x30000005ff4d7230 */ /* 0x000fe40000004100 */
[C---:B------:R-:W-:Y:S01]  /*73a0*/  FMUL R7, R47.reuse, R12 ;  /* 0x0000000c2f077220 */ /* 0x040fe20000400000 */
[----:B------:R-:W-:Y:S01]  /*73b0*/  FMUL R8, R47, R13 ;  /* 0x0000000d2f087220 */ /* 0x000fe20000400000 */
[C---:B------:R-:W-:Y:S01]  /*73c0*/  FFMA R3, R49.reuse, R53, R3 ;  /* 0x0000003531037223 */ /* 0x040fe20000000003 */
[----:B------:R-:W-:Y:S01]  /*73d0*/  FFMA R4, R49, R54, R4 ;  /* 0x0000003631047223 */ /* 0x000fe20000000004 */
[C---:B------:R-:W-:Y:S01]  /*73e0*/  FMUL R12, R47.reuse, R17 ;  /* 0x000000112f0c7220 */ /* 0x040fe20000400000 */
[C---:B------:R-:W-:Y:S01]  /*73f0*/  FMUL R5, R47.reuse, R10 ;  /* 0x0000000a2f057220 */ /* 0x040fe20000400000 */
[C---:B------:R-:W-:Y:S01]  /*7400*/  FMUL R9, R47.reuse, R14 ;  /* 0x0000000e2f097220 */ /* 0x040fe20000400000 */
[C---:B------:R-:W-:Y:S01]  /*7410*/  FMUL R10, R47.reuse, R15 ;  /* 0x0000000f2f0a7220 */ /* 0x040fe20000400000 */
[----:B------:R-:W-:Y:S01]  /*7420*/  FMUL R15, R47, R20 ;  /* 0x000000142f0f7220 */ /* 0x000fe20000400000 */
[C---:B------:R-:W-:Y:S01]  /*7430*/  FFMA R5, R49.reuse, R55, R5 ;  /* 0x0000003731057223 */ /* 0x040fe20000000005 */
[C---:B------:R-:W-:Y:S01]  /*7440*/  FFMA R6, R49.reuse, R56, R6 ;  /* 0x0000003831067223 */ /* 0x040fe20000000006 */
[C---:B------:R-:W-:Y:S01]  /*7450*/  FFMA R7, R49.reuse, R57, R7 ;  /* 0x0000003931077223 */ /* 0x040fe20000000007 */
[C---:B------:R-:W-:Y:S01]  /*7460*/  FFMA R8, R49.reuse, R58, R8 ;  /* 0x0000003a31087223 */ /* 0x040fe20000000008 */
[--C-:B------:R-:W-:Y:S02]  /*7470*/  HADD2.F32 R63, -RZ, R64.reuse.H0_H0 ;  /* 0x20000040ff3f7230 */ /* 0x100fe40000004100 */
[----:B------:R-:W-:Y:S01]  /*7480*/  FFMA R9, R49, R59, R9 ;  /* 0x0000003b31097223 */ /* 0x000fe20000000009 */
[----:B------:R-:W-:Y:S01]  /*7490*/  F2FP.SATFINITE.RELU.E4M3.F32.PACK_AB_MERGE_C R5, R6, R5, RZ ;  /* 0x000000050605723e */ /* 0x000fe200048078ff */
[----:B------:R-:W-:Y:S02]  /*74a0*/  HADD2.F32 R64, -RZ, R64.H1_H1 ;  /* 0x30000040ff407230 */ /* 0x000fe40000004100 */
[----:B------:R-:W-:Y:S01]  /*74b0*/  FMUL R13, R47, R18 ;  /* 0x000000122f0d7220 */ /* 0x000fe20000400000 */
[----:B------:R-:W-:Y:S01]  /*74c0*/  FFMA R10, R49, R60, R10 ;  /* 0x0000003c310a7223 */ /* 0x000fe2000000000a */
[----:B------:R-:W-:Y:S01]  /*74d0*/  FMUL R14, R47, R19 ;  /* 0x000000132f0e7220 */ /* 0x000fe20000400000 */
[C---:B------:R-:W-:Y:S01]  /*74e0*/  FFMA R11, R49.reuse, R61, R11 ;  /* 0x0000003d310b7223 */ /* 0x040fe2000000000b */
[C---:B------:R-:W-:Y:S01]  /*74f0*/  FFMA R12, R49.reuse, R62, R12 ;  /* 0x0000003e310c7223 */ /* 0x040fe2000000000c */
[----:B------:R-:W-:Y:S01]  /*7500*/  FFMA R13, R49, R63, R13 ;  /* 0x0000003f310d7223 */ /* 0x000fe2000000000d */
[----:B------:R-:W-:Y:S01]  /*7510*/  F2FP.SATFINITE.RELU.E4M3.F32.PACK_AB_MERGE_C R9, R10, R9, RZ ;  /* 0x000000090a09723e */ /* 0x000fe200048078ff */
[----:B------:R-:W-:Y:S01]  /*7520*/  FMUL R17, R47, R22 ;  /* 0x000000162f117220 */ /* 0x000fe20000400000 */
[----:B------:R-:W-:Y:S01]  /*7530*/  FFMA R14, R49, R64, R14 ;  /* 0x00000040310e7223 */ /* 0x000fe2000000000e */
[----:B------:R-:W-:Y:S01]  /*7540*/  FMUL R18, R47, R23 ;  /* 0x000000172f127220 */ /* 0x000fe20000400000 */
[----:B------:R-:W-:Y:S01]  /*7550*/  FFMA R15, R49, R65, R15 ;  /* 0x00000041310f7223 */ /* 0x000fe2000000000f */
[----:B------:R-:W-:Y:S01]  /*7560*/  FMUL R19, R47, R24 ;  /* 0x000000182f137220 */ /* 0x000fe20000400000 */
[----:B------:R-:W-:Y:S01]  /*7570*/  FFMA R16, R49, R66, R16 ;  /* 0x0000004231107223 */ /* 0x000fe20000000010 */
[----:B------:R-:W-:Y:S01]  /*7580*/  F2FP.SATFINITE.RELU.E4M3.F32.PACK_AB_MERGE_C R13, R14, R13, RZ ;  /* 0x0000000d0e0d723e */ /* 0x000fe200048078ff */
[----:B------:R-:W-:Y:S01]  /*7590*/  FMUL R20, R47, R25 ;  /* 0x000000192f147220 */ /* 0x000fe20000400000 */
[----:B------:R-:W-:Y:S01]  /*75a0*/  FFMA R17, R49, R67, R17 ;  /* 0x0000004331117223 */ /* 0x000fe20000000011 */
[C---:B------:R-:W-:Y:S01]  /*75b0*/  FMUL R21, R47.reuse, R26 ;  /* 0x0000001a2f157220 */ /* 0x040fe20000400000 */
[----:B------:R-:W-:Y:S01]  /*75c0*/  FMUL R22, R47, R27 ;  /* 0x0000001b2f167220 */ /* 0x000fe20000400000 */
[C---:B------:R-:W-:Y:S01]  /*75d0*/  FFMA R18, R49.reuse, R68, R18 ;  /* 0x0000004431127223 */ /* 0x040fe20000000012 */
[----:B------:R-:W-:Y:S01]  /*75e0*/  FFMA R19, R49, R69, R19 ;  /* 0x0000004531137223 */ /* 0x000fe20000000013 */
[----:B------:R-:W-:Y:S01]  /*75f0*/  FMUL R23, R47, R28 ;  /* 0x0000001c2f177220 */ /* 0x000fe20000400000 */
[----:B------:R-:W-:Y:S01]  /*7600*/  FFMA R20, R49, R70, R20 ;  /* 0x0000004631147223 */ /* 0x000fe20000000014 */
[C---:B------:R-:W-:Y:S01]  /*7610*/  FMUL R24, R47.reuse, R29 ;  /* 0x0000001d2f187220 */ /* 0x040fe20000400000 */
[----:B------:R-:W-:Y:S01]  /*7620*/  F2FP.SATFINITE.RELU.E4M3.F32.PACK_AB_MERGE_C R17, R18, R17, RZ ;  /* 0x000000111211723e */ /* 0x000fe200048078ff */
[----:B------:R-:W-:Y:S01]  /*7630*/  FMUL R25, R47, R30 ;  /* 0x0000001e2f197220 */ /* 0x000fe20000400000 */
[C---:B------:R-:W-:Y:S01]  /*7640*/  FFMA R21, R49.reuse, R71, R21 ;  /* 0x0000004731157223 */ /* 0x040fe20000000015 */
[----:B------:R-:W-:Y:S01]  /*7650*/  FFMA R22, R49, R72, R22 ;  /* 0x0000004831167223 */ /* 0x000fe20000000016 */
[----:B------:R-:W-:Y:S01]  /*7660*/  F2FP.SATFINITE.RELU.E4M3.F32.PACK_AB_MERGE_C R16, R16, R15, R17 ;  /* 0x0000000f1010723e */ /* 0x000fe20004807811 */
[C---:B------:R-:W-:Y:S01]  /*7670*/  FMUL R26, R47.reuse, R31 ;  /* 0x0000001f2f1a7220 */ /* 0x040fe20000400000 */
[----:B------:R-:W-:Y:S01]  /*7680*/  FMUL R27, R47, R32 ;  /* 0x000000202f1b7220 */ /* 0x000fe20000400000 */
[----:B------:R-:W-:Y:S01]  /*7690*/  F2FP.SATFINITE.RELU.E4M3.F32.PACK_AB_MERGE_C R32, R2, R0, R115 ;  /* 0x000000000220723e */ /* 0x000fe20004807873 */
[----:B------:R-:W-:Y:S01]  /*76a0*/  FFMA R23, R49, R73, R23 ;  /* 0x0000004931177223 */ /* 0x000fe20000000017 */
[----:B------:R-:W-:Y:S01]  /*76b0*/  F2FP.SATFINITE.RELU.E4M3.F32.PACK_AB_MERGE_C R21, R22, R21, RZ ;  /* 0x000000151615723e */ /* 0x000fe200048078ff */
[----:B------:R-:W-:Y:S01]  /*76c0*/  FMUL R28, R47, R33 ;  /* 0x000000212f1c7220 */ /* 0x000fe20000400000 */
[----:B------:R-:W-:Y:S01]  /*76d0*/  FFMA R24, R49, R74, R24 ;  /* 0x0000004a31187223 */ /* 0x000fe20000000018 */
[----:B------:R-:W-:Y:S01]  /*76e0*/  FMUL R29, R47, R34 ;  /* 0x000000222f1d7220 */ /* 0x000fe20000400000 */
[----:B------:R-:W-:Y:S01]  /*76f0*/  FFMA R25, R49, R75, R25 ;  /* 0x0000004b31197223 */ /* 0x000fe20000000019 */
[----:B------:R-:W-:Y:S01]  /*7700*/  FMUL R30, R47, R35 ;  /* 0x000000232f1e7220 */ /* 0x000fe20000400000 */
[C---:B------:R-:W-:Y:S01]  /*7710*/  FFMA R26, R49.reuse, R76, R26 ;  /* 0x0000004c311a7223 */ /* 0x040fe2000000001a */
[C---:B------:R-:W-:Y:S01]  /*7720*/  FFMA R27, R49.reuse, R50, R27 ;  /* 0x00000032311b7223 */ /* 0x040fe2000000001b */
[C---:B------:R-:W-:Y:S01]  /*7730*/  FFMA R28, R49.reuse, R51, R28 ;  /* 0x00000033311c7223 */ /* 0x040fe2000000001c */
[C---:B------:R-:W-:Y:S01]  /*7740*/  FFMA R29, R49.reuse, R52, R29 ;  /* 0x00000034311d7223 */ /* 0x040fe2000000001d */
[----:B------:R-:W-:Y:S01]  /*7750*/  FFMA R30, R49, R77, R30 ;  /* 0x0000004d311e7223 */ /* 0x000fe2000000001e */
[----:B------:R-:W-:Y:S02]  /*7760*/  F2FP.SATFINITE.RELU.E4M3.F32.PACK_AB_MERGE_C R33, R4, R3, R5 ;  /* 0x000000030421723e */ /* 0x000fe40004807805 */
[----:B------:R-:W-:Y:S02]  /*7770*/  F2FP.SATFINITE.RELU.E4M3.F32.PACK_AB_MERGE_C R34, R8, R7, R9 ;  /* 0x000000070822723e */ /* 0x000fe40004807809 */
[----:B------:R-:W-:Y:S02]  /*7780*/  F2FP.SATFINITE.RELU.E4M3.F32.PACK_AB_MERGE_C R35, R12, R11, R13 ;  /* 0x0000000b0c23723e */ /* 0x000fe4000480780d */
[----:B------:R-:W-:Y:S02]  /*7790*/  MOV R0, 0x10 ;  /* 0x0000001000007802 */ /* 0x000fe40000000f00 */
[----:B------:R-:W-:Y:S01]  /*77a0*/  F2FP.SATFINITE.RELU.E4M3.F32.PACK_AB_MERGE_C R17, R20, R19, R21 ;  /* 0x000000131411723e */ /* 0x000fe20004807815 */
[----:B------:R1:W-:Y:S01]  /*77b0*/  STS.128 [R102+UR47+0x2300], R32 ;  /* 0x0023002066007988 */ /* 0x0003e20008000c2f */
[----:B------:R-:W-:Y:S02]  /*77c0*/  F2FP.SATFINITE.RELU.E4M3.F32.PACK_AB_MERGE_C R18, R26, R25, RZ ;  /* 0x000000191a12723e */ /* 0x000fe400048078ff */
[----:B------:R-:W-:Y:S02]  /*77d0*/  F2FP.SATFINITE.RELU.E4M3.F32.PACK_AB_MERGE_C R19, R30, R29, RZ ;  /* 0x0000001d1e13723e */ /* 0x000fe400048078ff */
[----:B------:R-:W-:Y:S02]  /*77e0*/  IADD3 R115, PT, PT, R102, UR47, RZ ;  /* 0x0000002f66737c10 */ /* 0x000fe4000fffe0ff */
[----:B------:R-:W-:Y:S02]  /*77f0*/  SEL R0, R0, 0xfffffff0, !P5 ;  /* 0xfffffff000007807 */ /* 0x000fe40006800000 */
[----:B------:R-:W-:Y:S02]  /*7800*/  F2FP.SATFINITE.RELU.E4M3.F32.PACK_AB_MERGE_C R18, R24, R23, R18 ;  /* 0x000000171812723e */ /* 0x000fe40004807812 */
[----:B------:R-:W-:Y:S02]  /*7810*/  F2FP.SATFINITE.RELU.E4M3.F32.PACK_AB_MERGE_C R19, R28, R27, R19 ;  /* 0x0000001b1c13723e */ /* 0x000fe40004807813 */
[----:B------:R-:W-:Y:S02]  /*7820*/  IADD3 R115, PT, PT, R115, R0, RZ ;  /* 0x0000000073737210 */ /* 0x000fe40007ffe0ff */
[----:B------:R-:W-:Y:S02]  /*7830*/  LEA R2, R107, UR47, 0x3 ;  /* 0x0000002f6b027c11 */ /* 0x000fe4000f8e18ff */
[----:B------:R-:W-:Y:S01]  /*7840*/  @!P6 SHF.L.U32 R3, R106, 0x1f, RZ ;  /* 0x0000001f6a03e819 */ /* 0x000fe200000006ff */
[----:B------:R1:W-:Y:S01]  /*7850*/  STS.128 [R115+0x2300], R16 ;  /* 0x0023001073007388 */ /* 0x0003e20000000c00 */
[----:B------:R-:W-:Y:S01]  /*7860*/  @!PT LDS RZ, [RZ] ;  /* 0x00000000fffff984 */ /* 0x000fe20000000800 */
[----:B------:R-:W-:Y:S01]  /*7870*/  @!PT LDS RZ, [RZ] ;  /* 0x00000000fffff984 */ /* 0x000fe20000000800 */
[----:B------:R-:W-:Y:S01]  /*7880*/  @!PT LDS RZ, [RZ] ;  /* 0x00000000fffff984 */ /* 0x000fe20000000800 */
[----:B------:R-:W-:Y:S01]  /*7890*/  @!PT LDS RZ, [RZ] ;  /* 0x00000000fffff984 */ /* 0x000fe20000000800 */
[----:B------:R2:W-:Y:S07]  /*78a0*/  MEMBAR.ALL.CTA ;  /* 0x0000000000007992 */ /* 0x0005ee0000008000 */
[----:B--2---:R-:W2:Y:S02]  /*78b0*/  FENCE.VIEW.ASYNC.S ;  /* 0x00000000000073c6 */ /* 0x004ea40000000000 */
[----:B--2---:R-:W-:Y:S06]  /*78c0*/  BAR.SYNC.DEFER_BLOCKING 0x1, 0x80 ;  /* 0x0042000000007b1d */ /* 0x004fec0000010000 */
[----:B------:R-:W-:Y:S05]  /*78d0*/  @P0 BRA `(.L_x_137) ;  /* 0x0000000000380947 */ /* 0x000fea0003800000 */
[----:B------:R-:W-:Y:S02]  /*78e0*/  UIADD3 UR4, UPT, UPT, UR47, 0x2300, URZ ;  /* 0x000023002f047890 */ /* 0x000fe4000fffe0ff */
[----:B------:R-:W-:Y:S01]  /*78f0*/  UIADD3 UR8, UP0, UPT, UR50, 0x680, URZ ;  /* 0x0000068032087890 */ /* 0x000fe2000ff1e0ff */
[----:B------:R-:W-:Y:S01]  /*7900*/  UMOV UR43, UR36 ;  /* 0x00000024002b7c82 */ /* 0x000fe20008000000 */
[----:B------:R-:W-:Y:S02]  /*7910*/  UIADD3 UR5, UPT, UPT, UR41, 0x40, URZ ;  /* 0x0000004029057890 */ /* 0x000fe4000fffe0ff */
[----:B------:R-:W-:Y:S01]  /*7920*/  MOV R110, UR4 ;  /* 0x00000004006e7c02 */ /* 0x000fe20008000f00 */
[----:B------:R-:W-:Y:S02]  /*7930*/  UIADD3.X UR9, UPT, UPT, URZ, UR51, URZ, UP0, !UPT ;  /* 0x00000033ff097290 */ /* 0x000fe400087fe4ff */
[----:B------:R-:W-:Y:S01]  /*7940*/  UIADD3 UR4, UPT, UPT, UR47, 0x2b00, URZ ;  /* 0x00002b002f047890 */ /* 0x000fe2000fffe0ff */
[----:B------:R-:W-:Y:S01]  /*7950*/  R2UR UR40, R110 ;  /* 0x000000006e2872ca */ /* 0x000fe200000e0000 */
[----:B------:R-:W-:Y:S01]  /*7960*/  UMOV UR6, UR42 ;  /* 0x0000002a00067c82 */ /* 0x000fe20008000000 */
[----:B------:R-:W-:Y:S11]  /*7970*/  UMOV UR7, UR36 ;  /* 0x0000002400077c82 */ /* 0x000ff60008000000 */
[----:B------:R2:W-:Y:S01]  /*7980*/  UTMASTG.3D [UR40], [UR8] ;  /* 0x00000028080073b5 */ /* 0x0005e20008010000 */
[----:B------:R2:W-:Y:S01]  /*7990*/  UTMASTG.3D [UR4], [UR8] ;  /* 0x00000004080073b5 */ /* 0x0005e20008010000 */
[----:B------:R0:W-:Y:S01]  /*79a0*/  UTMACMDFLUSH ;  /* 0x00000000000079b7 */ /* 0x0001e20000000000 */
[----:B--2---:R-:W-:Y:S04]  /*79b0*/  DEPBAR.LE SB0, 0x1 ;  /* 0x000080400000791a */ /* 0x004fe80000000000 */
.L_x_137:
[----:B------:R-:W-:Y:S05]  /*79c0*/  BSYNC.RECONVERGENT B0 ;  /* 0x0000000000007941 */ /* 0x000fea0003800200 */
.L_x_136:
[----:B------:R-:W-:Y:S06]  /*79d0*/  BAR.SYNC.DEFER_BLOCKING 0x1, 0x80 ;  /* 0x0042000000007b1d */ /* 0x000fec0000010000 */
[----:B------:R-:W2:Y:S01]  /*79e0*/  @!P6 SYNCS.PHASECHK.TRANS64.TRYWAIT P0, [R2+URZ+0x1a0], R3 ;  /* 0x0001a0030200e5a7 */ /* 0x000ea200080011ff */
[----:B------:R-:W-:Y:S01]  /*79f0*/  BSSY B1, `(.L_x_138) ;  /* 0x0000020000017945 */ /* 0x000fe20003800000 */
[----:B--2---:R-:W-:Y:S03]  /*7a00*/  @!P6 SEL R116, RZ, 0x1, !P0 ;  /* 0x00000001ff74e807 */ /* 0x004fe60004000000 */
[----:B------:R-:W-:Y:S05]  /*7a10*/  @P6 BRA `(.L_x_139) ;  /* 0x0000000000746947 */ /* 0x000fea0003800000 */
[----:B------:R-:W-:Y:S01]  /*7a20*/  ISETP.NE.AND P1, PT, R117, RZ, PT ;  /* 0x000000ff7500720c */ /* 0x000fe20003f25270 */
[----:B------:R-:W-:Y:S01]  /*7a30*/  BSSY B0, `(.L_x_140) ;  /* 0x0000009000007945 */ /* 0x000fe20003800000 */
[----:B------:R-:W-:Y:S11]  /*7a40*/  ISETP.NE.AND P0, PT, R116, RZ, PT ;  /* 0x000000ff7400720c */ /* 0x000ff60003f05270 */
[----:B------:R-:W-:Y:S05]  /*7a50*/  @P1 IMAD R3, R107, 0x1000, R102 ;  /* 0x000010006b031824 */ /* 0x000fea00078e0266 */
[----:B------:R-:W-:Y:S05]  /*7a60*/  @P1 IADD3 R4, PT, PT, R3, UR47, RZ ;  /* 0x0000002f03041c10 */ /* 0x000fea000fffe0ff */
[----:B------:R-:W-:Y:S01]  /*7a70*/  @P1 IMAD.IADD R4, R4, 0x1, R0 ;  /* 0x0000000104041824 */ /* 0x000fe200078e0200 */
[----:B------:R-:W-:Y:S06]  /*7a80*/  @P0 BRA `(.L_x_141) ;  /* 0x00000000000c0947 */ /* 0x000fec0003800000 */
[----:B------:R-:W-:Y:S04]  /*7a90*/  SHF.L.U32 R0, R106, 0x1f, RZ ;  /* 0x0000001f6a007819 */ /* 0x000fe800000006ff */
[----:B------:R-:W2:Y:S02]  /*7aa0*/  SYNCS.PHASECHK.TRANS64.TRYWAIT P0, [R2+URZ+0x1a0], R0 ;  /* 0x0001a000020075a7 */ /* 0x000ea400080011ff */
[----:B--2---:R-:W-:Y:S05]  /*7ab0*/  @!P0 BRA `(.L_x_142) ;  /* 0x0000002000188947 */ /* 0x004fea0003800000 */
.L_x_141:
[----:B------:R-:W-:Y:S05]  /*7ac0*/  BSYNC B0 ;  /* 0x0000000000007941 */ /* 0x000fea0003800000 */
.L_x_140:
[----:B------:R-:W-:Y:S01]  /*7ad0*/  ISETP.NE.AND P0, PT, R117, RZ, PT ;  /* 0x000000ff7500720c */ /* 0x000fe20003f05270 */
[----:B--2---:R-:W-:Y:S02]  /*7ae0*/  VIADD R2, R2, 0x1b0 ;  /* 0x000001b002027836 */ /* 0x004fe40000000000 */
[----:B------:R-:W-:Y:S02]  /*7af0*/  IMAD.U32 R0, RZ, RZ, UR37 ;  /* 0x00000025ff007e24 */ /* 0x000fe4000f8e00ff */
[----:B------:R-:W-:Y:S03]  /*7b00*/  VIADD R107, R107, 0x1 ;  /* 0x000000016b6b7836 */ /* 0x000fe60000000000 */
[----:B------:R-:W-:Y:S05]  /*7b10*/  PRMT R0, R0, 0x654, R2 ;  /* 0x0000065400007816 */ /* 0x000fea0000000002 */
[----:B------:R2:W3:Y:S04]  /*7b20*/  @P0 LDS.128 R80, [R3+UR47+0x300] ;  /* 0x0003002f03500984 */ /* 0x0004e80008000c00 */
[----:B------:R2:W4:Y:S01]  /*7b30*/  @P0 LDS.128 R84, [R4+0x300] ;  /* 0x0003000004540984 */ /* 0x0005220000000c00 */
        /* <DEDUP_REMOVED lines=10> */
[----:B--23--:R-:W-:Y:S02]  /*7be0*/  LOP3.LUT R106, R106, R0, RZ, 0x3c, !PT ;  /* 0x000000006a6a7212 */ /* 0x00cfe400078e3cff */
.L_x_139:
[----:B------:R-:W-:Y:S05]  /*7bf0*/  BSYNC B1 ;  /* 0x0000000000017941 */ /* 0x000fea0003800000 */
.L_x_138:
[----:B------:R-:W-:Y:S05]  /*7c00*/  VIADD R0, R48, 0x20 ;  /* 0x0000002030007836 */ /* 0x000fea0000000000 */
[----:B------:R-:W-:Y:S04]  /*7c10*/  SHF.R.U32.HI R0, RZ, 0x15, R0 ;  /* 0x00000015ff007819 */ /* 0x000fe80000011600 */
[----:B------:R-:W-:Y:S11]  /*7c20*/  LOP3.LUT P0, RZ, R0, 0x3, R104, 0x48, !PT ;  /* 0x0000000300ff7812 */ /* 0x000ff60007804868 */
[----:B------:R-:W-:Y:S02]  /*7c30*/  @!UPT UIADD3 URZ, UPT, UPT, URZ, URZ, URZ ;  /* 0x000000fffffff290 */ /* 0x000fe4000fffe0ff */
[----:B------:R-:W-:Y:S05]  /*7c40*/  @!P0 BRA `(.L_x_143) ;  /* 0x0000000000408947 */ /* 0x000fea0003800000 */
[----:B------:R-:W2:Y:S01]  /*7c50*/  LDCU.64 UR8, c[0x4][0x70] ;  /* 0x01000e00ff0877ac */ /* 0x000ea20008000a00 */
[----:B------:R-:W-:Y:S01]  /*7c60*/  MOV R3, 0x0 ;  /* 0x0000000000037802 */ /* 0x000fe20000000f00 */
[----:B------:R-:W-:Y:S02]  /*7c70*/  HFMA2 R12, -RZ, RZ, 0, 5.9604644775390625e-08 ;  /* 0x00000001ff0c7431 */ /* 0x000fe400000001ff */
[----:B------:R-:W-:Y:S02]  /*7c80*/  IMAD.MOV.U32 R8, RZ, RZ, 0x192 ;  /* 0x00000192ff087424 */ /* 0x000fe400078e00ff */
[----:B------:R-:W-:Y:S01]  /*7c90*/  IMAD.MOV.U32 R13, RZ, RZ, RZ ;  /* 0x000000ffff0d7224 */ /* 0x000fe200078e00ff */
[----:B------:R-:W3:Y:S01]  /*7ca0*/  LDCU.64 UR6, c[0x4][0x78] ;  /* 0x01000f00ff0677ac */ /* 0x000ee20008000a00 */
[----:B------:R-:W1:Y:S01]  /*7cb0*/  LDC.64 R2, c[0x4][R3] ;  /* 0x0100000003027b82 */ /* 0x000e620000000a00 */
[----:B------:R-:W5:Y:S01]  /*7cc0*/  LDCU.64 UR4, c[0x4][0x10] ;  /* 0x01000200ff0477ac */ /* 0x000f620008000a00 */
[----:B--2---:R-:W-:Y:S01]  /*7cd0*/  MOV R5, UR9 ;  /* 0x0000000900057c02 */ /* 0x004fe20008000f00 */
[----:B------:R-:W-:Y:S01]  /*7ce0*/  IMAD.U32 R4, RZ, RZ, UR8 ;  /* 0x00000008ff047e24 */ /* 0x000fe2000f8e00ff */
[----:B---3--:R-:W-:Y:S01]  /*7cf0*/  MOV R7, UR7 ;  /* 0x0000000700077c02 */ /* 0x008fe20008000f00 */
[----:B------:R-:W-:Y:S01]  /*7d00*/  IMAD.U32 R6, RZ, RZ, UR6 ;  /* 0x00000006ff067e24 */ /* 0x000fe2000f8e00ff */
[----:B-----5:R-:W-:Y:S01]  /*7d10*/  MOV R11, UR5 ;  /* 0x00000005000b7c02 */ /* 0x020fe20008000f00 */
[----:B------:R-:W-:Y:S02]  /*7d20*/  IMAD.U32 R10, RZ, RZ, UR4 ;  /* 0x00000004ff0a7e24 */ /* 0x000fe4000f8e00ff */
[----:B------:R-:W-:Y:S07]  /*7d30*/  LEPC R20, `(.L_x_143) ;  /* 0x000000001014794e */ /* 0x000fee0000000000 */
[----:B-1--4-:R-:W-:Y:S05]  /*7d40*/  CALL.ABS.NOINC R2 ;  /* 0x0000000002007343 */ /* 0x012fea0003c00000 */
.L_x_143:
[----:B------:R-:W-:Y:S01]  /*7d50*/  ISETP.NE.AND P0, PT, R111, RZ, PT ;  /* 0x000000ff6f00720c */ /* 0x000fe20003f05270 */
[----:B------:R-:W-:Y:S05]  /*7d60*/  WARPSYNC.ALL ;  /* 0x0000000000007948 */ /* 0x000fea0003800000 */
[----:B------:R-:W-:Y:S01]  /*7d70*/  R2UR UR4, R48 ;  /* 0x00000000300472ca */ /* 0x000fe200000e0000 */
[----:B------:R-:W-:Y:S01]  /*7d80*/  BSSY.RECONVERGENT B0, `(.L_x_144) ;  /* 0x000009f000007945 */ /* 0x000fe20003800200 */
[-C--:B------:R-:W-:Y:S02]  /*7d90*/  F2FP.F16.E4M3.UNPACK_B R4, R81.reuse ;  /* 0x00000051ff04723e */ /* 0x080fe400020006ff */
[-C--:B------:R-:W-:Y:S02]  /*7da0*/  F2FP.F16.E4M3.UNPACK_B R2, R80.reuse ;  /* 0x00000050ff02723e */ /* 0x080fe400020006ff */
[----:B------:R-:W-:Y:S01]  /*7db0*/  F2FP.F16.E4M3.UNPACK_B R80, R80.H1 ;  /* 0x00000050ff50723e */ /* 0x000fe200030006ff */
[--C-:B------:R-:W-:Y:S01]  /*7dc0*/  HADD2.F32 R50, -RZ, R4.reuse.H0_H0 ;  /* 0x20000004ff327230 */ /* 0x100fe20000004100 */
[----:B------:R-:W-:Y:S01]  /*7dd0*/  F2FP.F16.E4M3.UNPACK_B R81, R81.H1 ;  /* 0x00000051ff51723e */ /* 0x000fe200030006ff */
[----:B------:R-:W-:Y:S01]  /*7de0*/  HADD2.F32 R51, -RZ, R4.H1_H1 ;  /* 0x30000004ff337230 */ /* 0x000fe20000004100 */
[-C--:B------:R-:W-:Y:S01]  /*7df0*/  F2FP.F16.E4M3.UNPACK_B R55, R82.reuse ;  /* 0x00000052ff37723e */ /* 0x080fe200020006ff */
[--C-:B------:R-:W-:Y:S01]  /*7e00*/  HADD2.F32 R0, -RZ, R2.reuse.H0_H0 ;  /* 0x20000002ff007230 */ /* 0x100fe20000004100 */
[----:B------:R-:W-:Y:S01]  /*7e10*/  F2FP.F16.E4M3.UNPACK_B R82, R82.H1 ;  /* 0x00000052ff52723e */ /* 0x000fe200030006ff */
[----:B-1----:R-:W1:Y:S01]  /*7e20*/  LDTM.x32 R4, tmem[UR4+0x20] ;  /* 0x00002004000479ee */ /* 0x002e6200082c0000 */
[----:B------:R-:W-:Y:S01]  /*7e30*/  NOP ;  /* 0x0000000000007918 */ /* 0x000fe20000000000 */
[----:B------:R-:W-:Y:S01]  /*7e40*/  IADD3 R113, PT, PT, R113, 0x210, RZ ;  /* 0x0000021071717810 */ /* 0x000fe20007ffe0ff */
[----:B------:R-:W-:Y:S01]  /*7e50*/  HADD2.F32 R2, -RZ, R2.H1_H1 ;  /* 0x30000002ff027230 */ /* 0x000fe20000004100 */
[----:B------:R-:W-:Y:S01]  /*7e60*/  F2FP.F16.E4M3.UNPACK_B R59, R83 ;  /* 0x00000053ff3b723e */ /* 0x000fe200020006ff */
[--C-:B------:R-:W-:Y:S01]  /*7e70*/  HADD2.F32 R54, -RZ, R55.reuse.H0_H0 ;  /* 0x20000037ff367230 */ /* 0x100fe20000004100 */
[----:B------:R-:W-:Y:S01]  /*7e80*/  LOP3.LUT R113, R113, 0xfefffff8, RZ, 0xc0, !PT ;  /* 0xfefffff871717812 */ /* 0x000fe200078ec0ff */
[----:B------:R-:W-:Y:S01]  /*7e90*/  HADD2.F32 R55, -RZ, R55.H1_H1 ;  /* 0x30000037ff377230 */ /* 0x000fe20000004100 */
[----:B----4-:R-:W-:Y:S01]  /*7ea0*/  F2FP.F16.E4M3.UNPACK_B R63, R84 ;  /* 0x00000054ff3f723e */ /* 0x010fe200020006ff */
[--C-:B------:R-:W-:Y:S01]  /*7eb0*/  HADD2.F32 R58, -RZ, R59.reuse.H0_H0 ;  /* 0x2000003bff3a7230 */ /* 0x100fe20000004100 */
[----:B-1----:R1:W-:Y:S01]  /*7ec0*/  SYNCS.ARRIVE.TRANS64.RED.A1T0 RZ, [R113+URZ], RZ ;  /* 0x000000ff71ff79a7 */ /* 0x0023e200081004ff */
[----:B------:R-:W-:Y:S01]  /*7ed0*/  HADD2.F32 R59, -RZ, R59.H1_H1 ;  /* 0x3000003bff3b7230 */ /* 0x000fe20000004100 */
[----:B------:R-:W-:Y:S01]  /*7ee0*/  F2FP.F16.E4M3.UNPACK_B R67, R85 ;  /* 0x00000055ff43723e */ /* 0x000fe200020006ff */
[--C-:B------:R-:W-:Y:S01]  /*7ef0*/  HADD2.F32 R62, -RZ, R63.reuse.H0_H0 ;  /* 0x2000003fff3e7230 */ /* 0x100fe20000004100 */
[----:B------:R-:W-:Y:S01]  /*7f00*/  F2FP.F16.E4M3.UNPACK_B R71, R86 ;  /* 0x00000056ff47723e */ /* 0x000fe200020006ff */
[----:B------:R-:W-:Y:S01]  /*7f10*/  HADD2.F32 R63, -RZ, R63.H1_H1 ;  /* 0x3000003fff3f7230 */ /* 0x000fe20000004100 */
[----:B------:R-:W-:Y:S01]  /*7f20*/  F2FP.F16.E4M3.UNPACK_B R75, R87 ;  /* 0x00000057ff4b723e */ /* 0x000fe200020006ff */
[--C-:B------:R-:W-:Y:S01]  /*7f30*/  HADD2.F32 R66, -RZ, R67.reuse.H0_H0 ;  /* 0x20000043ff427230 */ /* 0x100fe20000004100 */
[----:B------:R-:W-:Y:S01]  /*7f40*/  F2FP.F16.E4M3.UNPACK_B R83, R83.H1 ;  /* 0x00000053ff53723e */ /* 0x000fe200030006ff */
[----:B------:R-:W-:Y:S01]  /*7f50*/  HADD2.F32 R67, -RZ, R67.H1_H1 ;  /* 0x30000043ff437230 */ /* 0x000fe20000004100 */
[----:B------:R-:W-:Y:S01]  /*7f60*/  F2FP.F16.E4M3.UNPACK_B R84, R84.H1 ;  /* 0x00000054ff54723e */ /* 0x000fe200030006ff */
[--C-:B------:R-:W-:Y:S01]  /*7f70*/  HADD2.F32 R70, -RZ, R71.reuse.H0_H0 ;  /* 0x20000047ff467230 */ /* 0x100fe20000004100 */
[----:B------:R-:W-:Y:S01]  /*7f80*/  F2FP.F16.E4M3.UNPACK_B R85, R85.H1 ;  /* 0x00000055ff55723e */ /* 0x000fe200030006ff */
[----:B------:R-:W-:Y:S02]  /*7f90*/  HADD2.F32 R71, -RZ, R71.H1_H1 ;  /* 0x30000047ff477230 */ /* 0x000fe40000004100 */
[C---:B------:R-:W-:Y:S01]  /*7fa0*/  FMUL R4, R47.reuse, R4 ;  /* 0x000000042f047220 */ /* 0x040fe20000400000 */
[C---:B------:R-:W-:Y:S01]  /*7fb0*/  FMUL R5, R47.reuse, R5 ;  /* 0x000000052f057220 */ /* 0x040fe20000400000 */
[--C-:B------:R-:W-:Y:S02]  /*7fc0*/  HADD2.F32 R3, -RZ, R80.reuse.H0_H0 ;  /* 0x20000050ff037230 */ /* 0x100fe40000004100 */
[----:B------:R-:W-:Y:S01]  /*7fd0*/  FMUL R8, R47, R8 ;  /* 0x000000082f087220 */ /* 0x000fe20000400000 */
[C---:B------:R-:W-:Y:S01]  /*7fe0*/  FFMA R4, R49.reuse, R0, R4 ;  /* 0x0000000031047223 */ /* 0x040fe20000000004 */
[----:B------:R-:W-:Y:S01]  /*7ff0*/  FFMA R5, R49, R2, R5 ;  /* 0x0000000231057223 */ /* 0x000fe20000000005 */
[C---:B------:R-:W-:Y:S01]  /*8000*/  FMUL R9, R47.reuse, R9 ;  /* 0x000000092f097220 */ /* 0x040fe20000400000 */
        /* <DEDUP_REMOVED lines=10> */
[--C-:B------:R-:W-:Y:S02]  /*80b0*/  HADD2.F32 R74, -RZ, R75.reuse.H0_H0 ;  /* 0x2000004bff4a7230 */ /* 0x100fe40000004100 */
[C---:B------:R-:W-:Y:S01]  /*80c0*/  FMUL R28, R47.reuse, R32 ;  /* 0x000000202f1c7220 */ /* 0x040fe20000400000 */
[----:B------:R-:W-:Y:S02]  /*80d0*/  HADD2.F32 R75, -RZ, R75.H1_H1 ;  /* 0x3000004bff4b7230 */ /* 0x000fe40000004100 */
[C---:B------:R-:W-:Y:S01]  /*80e0*/  FMUL R29, R47.reuse, R33 ;  /* 0x000000212f1d7220 */ /* 0x040fe20000400000 */
[----:B------:R-:W-:Y:S02]  /*80f0*/  HADD2.F32 R48, -RZ, R80.H1_H1 ;  /* 0x30000050ff307230 */ /* 0x000fe40000004100 */
[C---:B------:R-:W-:Y:S01]  /*8100*/  FMUL R6, R47.reuse, R6 ;  /* 0x000000062f067220 */ /* 0x040fe20000400000 */
[C---:B------:R-:W-:Y:S01]  /*8110*/  FMUL R7, R47.reuse, R7 ;  /* 0x000000072f077220 */ /* 0x040fe20000400000 */
[--C-:B------:R-:W-:Y:S02]  /*8120*/  HADD2.F32 R52, -RZ, R81.reuse.H0_H0 ;  /* 0x20000051ff347230 */ /* 0x100fe40000004100 */
[----:B------:R-:W-:Y:S01]  /*8130*/  FMUL R10, R47, R10 ;  /* 0x0000000a2f0a7220 */ /* 0x000fe20000400000 */
[C---:B------:R-:W-:Y:S01]  /*8140*/  FFMA R6, R49.reuse, R3, R6 ;  /* 0x0000000331067223 */ /* 0x040fe20000000006 */
[----:B------:R-:W-:Y:S02]  /*8150*/  HADD2.F32 R53, -RZ, R81.H1_H1 ;  /* 0x30000051ff357230 */ /* 0x000fe40000004100 */
[C---:B------:R-:W-:Y:S01]  /*8160*/  FFMA R7, R49.reuse, R48, R7 ;  /* 0x0000003031077223 */ /* 0x040fe20000000007 */
[C---:B------:R-:W-:Y:S01]  /*8170*/  FFMA R8, R49.reuse, R50, R8 ;  /* 0x0000003231087223 */ /* 0x040fe20000000008 */
[C---:B------:R-:W-:Y:S01]  /*8180*/  FFMA R9, R49.reuse, R51, R9 ;  /* 0x0000003331097223 */ /* 0x040fe20000000009 */
[----:B------:R-:W-:Y:S01]  /*8190*/  FFMA R10, R49, R52, R10 ;  /* 0x00000034310a7223 */ /* 0x000fe2000000000a */
[----:B------:R-:W-:Y:S01]  /*81a0*/  FMUL R11, R47, R11 ;  /* 0x0000000b2f0b7220 */ /* 0x000fe20000400000 */
[----:B------:R-:W-:Y:S01]  /*81b0*/  F2FP.F16.E4M3.UNPACK_B R86, R86.H1 ;  /* 0x00000056ff56723e */ /* 0x000fe200030006ff */
[--C-:B------:R-:W-:Y:S01]  /*81c0*/  HADD2.F32 R56, -RZ, R82.reuse.H0_H0 ;  /* 0x20000052ff387230 */ /* 0x100fe20000004100 */
[----:B------:R-:W-:Y:S01]  /*81d0*/  F2FP.SATFINITE.RELU.E4M3.F32.PACK_AB_MERGE_C R6, R7, R6, RZ ;  /* 0x000000060706723e */ /* 0x000fe200048078ff */
[C---:B------:R-:W-:Y:S01]  /*81e0*/  FFMA R11, R49.reuse, R53, R11 ;  /* 0x00000035310b7223 */ /* 0x040fe2000000000b */
[C---:B------:R-:W-:Y:S01]  /*81f0*/  FFMA R12, R49.reuse, R54, R12 ;  /* 0x00000036310c7223 */ /* 0x040fe2000000000c */
[----:B------:R-:W-:Y:S01]  /*8200*/  FFMA R13, R49, R55, R13 ;  /* 0x00000037310d7223 */ /* 0x000fe2000000000d */
[----:B------:R-:W-:Y:S01]  /*8210*/  F2FP.SATFINITE.RELU.E4M3.F32.PACK_AB_MERGE_C R4, R5, R4, R6 ;  /* 0x000000040504723e */ /* 0x000fe20004807806 */
[----:B------:R-:W-:Y:S01]  /*8220*/  HADD2.F32 R57, -RZ, R82.H1_H1 ;  /* 0x30000052ff397230 */ /* 0x000fe20000004100 */
[----:B------:R-:W-:Y:S01]  /*8230*/  F2FP.SATFINITE.RELU.E4M3.F32.PACK_AB_MERGE_C R10, R11, R10, RZ ;  /* 0x0000000a0b0a723e */ /* 0x000fe200048078ff */
[C---:B------:R-:W-:Y:S01]  /*8240*/  FMUL R14, R47.reuse, R14 ;  /* 0x0000000e2f0e7220 */ /* 0x040fe20000400000 */
[----:B------:R-:W-:Y:S01]  /*8250*/  FMUL R15, R47, R15 ;  /* 0x0000000f2f0f7220 */ /* 0x000fe20000400000 */
[--C-:B------:R-:W-:Y:S01]  /*8260*/  HADD2.F32 R60, -RZ, R83.reuse.H0_H0 ;  /* 0x20000053ff3c7230 */ /* 0x100fe20000004100 */
[----:B------:R-:W-:Y:S01]  /*8270*/  F2FP.SATFINITE.RELU.E4M3.F32.PACK_AB_MERGE_C R5, R9, R8, R10 ;  /* 0x000000080905723e */ /* 0x000fe2000480780a */
[C---:B------:R-:W-:Y:S01]  /*8280*/  FFMA R14, R49.reuse, R56, R14 ;  /* 0x00000038310e7223 */ /* 0x040fe2000000000e */
[C---:B------:R-:W-:Y:S01]  /*8290*/  FFMA R15, R49.reuse, R57, R15 ;  /* 0x00000039310f7223 */ /* 0x040fe2000000000f */
[C---:B------:R-:W-:Y:S01]  /*82a0*/  FFMA R16, R49.reuse, R58, R16 ;  /* 0x0000003a31107223 */ /* 0x040fe20000000010 */
[----:B------:R-:W-:Y:S01]  /*82b0*/  FFMA R17, R49, R59, R17 ;  /* 0x0000003b31117223 */ /* 0x000fe20000000011 */
[----:B------:R-:W-:Y:S02]  /*82c0*/  HADD2.F32 R61, -RZ, R83.H1_H1 ;  /* 0x30000053ff3d7230 */ /* 0x000fe40000004100 */
[C---:B------:R-:W-:Y:S01]  /*82d0*/  FMUL R18, R47.reuse, R18 ;  /* 0x000000122f127220 */ /* 0x040fe20000400000 */
[C---:B------:R-:W-:Y:S01]  /*82e0*/  FMUL R19, R47.reuse, R19 ;  /* 0x000000132f137220 */ /* 0x040fe20000400000 */
[--C-:B------:R-:W-:Y:S02]  /*82f0*/  HADD2.F32 R64, -RZ, R84.reuse.H0_H0 ;  /* 0x20000054ff407230 */ /* 0x100fe40000004100 */
[----:B------:R-:W-:Y:S01]  /*8300*/  FMUL R22, R47, R22 ;  /* 0x000000162f167220 */ /* 0x000fe20000400000 */
[C---:B------:R-:W-:Y:S01]  /*8310*/  FFMA R18, R49.reuse, R60, R18 ;  /* 0x0000003c31127223 */ /* 0x040fe20000000012 */
[----:B------:R-:W-:Y:S02]  /*8320*/  HADD2.F32 R65, -RZ, R84.H1_H1 ;  /* 0x30000054ff417230 */ /* 0x000fe40000004100 */
[----:B------:R-:W-:Y:S01]  /*8330*/  FFMA R19, R49, R61, R19 ;  /* 0x0000003d31137223 */ /* 0x000fe20000000013 */
[----:B------:R-:W-:Y:S01]  /*8340*/  FMUL R23, R47, R23 ;  /* 0x000000172f177220 */ /* 0x000fe20000400000 */
[C---:B------:R-:W-:Y:S01]  /*8350*/  FFMA R20, R49.reuse, R62, R20 ;  /* 0x0000003e31147223 */ /* 0x040fe20000000014 */
[C---:B------:R-:W-:Y:S01]  /*8360*/  FFMA R21, R49.reuse, R63, R21 ;  /* 0x0000003f31157223 */ /* 0x040fe20000000015 */
[--C-:B------:R-:W-:Y:S02]  /*8370*/  HADD2.F32 R68, -RZ, R85.reuse.H0_H0 ;  /* 0x20000055ff447230 */ /* 0x100fe40000004100 */
[----:B------:R-:W-:Y:S01]  /*8380*/  FFMA R22, R49, R64, R22 ;  /* 0x0000004031167223 */ /* 0x000fe20000000016 */
[----:B------:R-:W-:Y:S02]  /*8390*/  HADD2.F32 R69, -RZ, R85.H1_H1 ;  /* 0x30000055ff457230 */ /* 0x000fe40000004100 */
[----:B------:R-:W-:Y:S01]  /*83a0*/  FMUL R3, R47, R26 ;  /* 0x0000001a2f037220 */ /* 0x000fe20000400000 */
[----:B------:R-:W-:Y:S01]  /*83b0*/  FFMA R23, R49, R65, R23 ;  /* 0x0000004131177223 */ /* 0x000fe20000000017 */
[----:B------:R-:W-:Y:S01]  /*83c0*/  FMUL R27, R47, R27 ;  /* 0x0000001b2f1b7220 */ /* 0x000fe20000400000 */
[C---:B------:R-:W-:Y:S01]  /*83d0*/  FFMA R0, R49.reuse, R66, R0 ;  /* 0x0000004231007223 */ /* 0x040fe20000000000 */
[----:B------:R-:W-:Y:S01]  /*83e0*/  F2FP.F16.E4M3.UNPACK_B R87, R87.H1 ;  /* 0x00000057ff57723e */ /* 0x000fe200030006ff */
        /* <DEDUP_REMOVED lines=15> */
[----:B------:R-:W-:Y:S01]  /*84e0*/  F2FP.SATFINITE.RELU.E4M3.F32.PACK_AB_MERGE_C R14, R15, R14, RZ ;  /* 0x0000000e0f0e723e */ /* 0x000fe200048078ff */
[----:B------:R-:W-:Y:S01]  /*84f0*/  FFMA R28, R49, R74, R28 ;  /* 0x0000004a311c7223 */ /* 0x000fe2000000001c */
[----:B------:R-:W-:Y:S01]  /*8500*/  F2FP.SATFINITE.RELU.E4M3.F32.PACK_AB_MERGE_C R7, R19, R18, RZ ;  /* 0x000000121307723e */ /* 0x000fe200048078ff */
[C---:B------:R-:W-:Y:S01]  /*8510*/  FFMA R29, R49.reuse, R75, R29 ;  /* 0x0000004b311d7223 */ /* 0x040fe2000000001d */
[----:B------:R-:W-:Y:S01]  /*8520*/  FFMA R30, R49, R76, R30 ;  /* 0x0000004c311e7223 */ /* 0x000fe2000000001e */
[----:B------:R-:W-:Y:S01]  /*8530*/  F2FP.SATFINITE.RELU.E4M3.F32.PACK_AB_MERGE_C R22, R23, R22, RZ ;  /* 0x000000161716723e */ /* 0x000fe200048078ff */
[----:B------:R-:W-:Y:S01]  /*8540*/  FFMA R35, R49, R77, R35 ;  /* 0x0000004d31237223 */ /* 0x000fe20000000023 */
[----:B------:R-:W-:Y:S02]  /*8550*/  F2FP.SATFINITE.RELU.E4M3.F32.PACK_AB_MERGE_C R6, R13, R12, R14 ;  /* 0x0000000c0d06723e */ /* 0x000fe4000480780e */
[----:B------:R-:W-:Y:S02]  /*8560*/  F2FP.SATFINITE.RELU.E4M3.F32.PACK_AB_MERGE_C R7, R17, R16, R7 ;  /* 0x000000101107723e */ /* 0x000fe40004807807 */
[----:B------:R-:W-:Y:S02]  /*8570*/  F2FP.SATFINITE.RELU.E4M3.F32.PACK_AB_MERGE_C R20, R21, R20, R22 ;  /* 0x000000141514723e */ /* 0x000fe40004807816 */
[----:B------:R-:W-:Y:S01]  /*8580*/  F2FP.SATFINITE.RELU.E4M3.F32.PACK_AB_MERGE_C R3, R27, R3, RZ ;  /* 0x000000031b03723e */ /* 0x000fe200048078ff */
[----:B------:R1:W-:Y:S01]  /*8590*/  STS.128 [R102+UR47+0x3300], R4 ;  /* 0x0033000466007988 */ /* 0x0003e20008000c2f */
[----:B------:R-:W-:Y:S02]  /*85a0*/  F2FP.SATFINITE.RELU.E4M3.F32.PACK_AB_MERGE_C R22, R31, R26, RZ ;  /* 0x0000001a1f16723e */ /* 0x000fe400048078ff */
[----:B------:R-:W-:Y:S02]  /*85b0*/  F2FP.SATFINITE.RELU.E4M3.F32.PACK_AB_MERGE_C R23, R35, R30, RZ ;  /* 0x0000001e2317723e */ /* 0x000fe400048078ff */
[----:B------:R-:W-:Y:S02]  /*85c0*/  F2FP.SATFINITE.RELU.E4M3.F32.PACK_AB_MERGE_C R21, R2, R0, R3 ;  /* 0x000000000215723e */ /* 0x000fe40004807803 */
[----:B------:R-:W-:Y:S02]  /*85d0*/  F2FP.SATFINITE.RELU.E4M3.F32.PACK_AB_MERGE_C R22, R25, R24, R22 ;  /* 0x000000181916723e */ /* 0x000fe40004807816 */
[----:B------:R-:W-:Y:S02]  /*85e0*/  F2FP.SATFINITE.RELU.E4M3.F32.PACK_AB_MERGE_C R23, R29, R28, R23 ;  /* 0x0000001c1d17723e */ /* 0x000fe40004807817 */
[----:B------:R-:W-:Y:S03]  /*85f0*/  IADD3 R45, PT, PT, R45, 0x1, RZ ;  /* 0x000000012d2d7810 */ /* 0x000fe60007ffe0ff */
        /* <DEDUP_REMOVED lines=9> */
[----:B------:R-:W-:Y:S02]  /*8690*/  UIADD3 UR12, UP0, UPT, UR50, 0x680, URZ ;  /* 0x00000680320c7890 */ /* 0x000fe4000ff1e0ff */
[----:B------:R-:W-:Y:S02]  /*86a0*/  UIADD3 UR9, UPT, UPT, UR41, 0x20, URZ ;  /* 0x0000002029097890 */ /* 0x000fe4000fffe0ff */
[----:B------:R-:W-:Y:S02]  /*86b0*/  UIADD3 UR8, UPT, UPT, UR47, 0x3300, URZ ;  /* 0x000033002f087890 */ /* 0x000fe4000fffe0ff */
[----:B------:R-:W-:Y:S01]  /*86c0*/  UIADD3.X UR13, UPT, UPT, URZ, UR51, URZ, UP0, !UPT ;  /* 0x00000033ff0d7290 */ /* 0x000fe200087fe4ff */
[----:B------:R-:W-:Y:S01]  /*86d0*/  UMOV UR10, UR42 ;  /* 0x0000002a000a7c82 */ /* 0x000fe20008000000 */
[----:B------:R-:W-:Y:S01]  /*86e0*/  UMOV UR11, UR36 ;  /* 0x00000024000b7c82 */ /* 0x000fe20008000000 */
[----:B------:R-:W-:Y:S02]  /*86f0*/  UIADD3 UR5, UPT, UPT, UR41, 0x60, URZ ;  /* 0x0000006029057890 */ /* 0x000fe4000fffe0ff */
[----:B------:R-:W-:Y:S01]  /*8700*/  UIADD3 UR4, UPT, UPT, UR47, 0x3b00, URZ ;  /* 0x00003b002f047890 */ /* 0x000fe2000fffe0ff */
[----:B------:R-:W-:Y:S03]  /*8710*/  UMOV UR6, UR42 ;  /* 0x0000002a00067c82 */ /* 0x000fe60008000000 */
[----:B------:R2:W-:Y:S01]  /*8720*/  UTMASTG.3D [UR8], [UR12] ;  /* 0x000000080c0073b5 */ /* 0x0005e20008010000 */
[----:B------:R-:W-:Y:S04]  /*8730*/  UMOV UR7, UR36 ;  /* 0x0000002400077c82 */ /* 0x000fe80008000000 */
[----:B------:R2:W-:Y:S01]  /*8740*/  UTMASTG.3D [UR4], [UR12] ;  /* 0x000000040c0073b5 */ /* 0x0005e20008010000 */
[----:B------:R0:W-:Y:S01]  /*8750*/  UTMACMDFLUSH ;  /* 0x00000000000079b7 */ /* 0x0001e20000000000 */
[----:B--2---:R-:W-:Y:S04]  /*8760*/  DEPBAR.LE SB0, 0x1 ;  /* 0x000080400000791a */ /* 0x004fe80000000000 */
.L_x_145:
[----:B------:R-:W-:Y:S05]  /*8770*/  BSYNC.RECONVERGENT B0 ;  /* 0x0000000000007941 */ /* 0x000fea0003800200 */
.L_x_144:
[----:B------:R-:W-:Y:S01]  /*8780*/  BAR.SYNC.DEFER_BLOCKING 0x1, 0x80 ;  /* 0x0042000000007b1d */ /* 0x000fe20000010000 */
[----:B------:R-:W-:Y:S01]  /*8790*/  ISETP.NE.AND P2, PT, R112, RZ, PT ;  /* 0x000000ff7000720c */ /* 0x000fe20003f45270 */
[----:B------:R-:W-:Y:S01]  /*87a0*/  IMAD.IADD R15, R43, 0x1, R96 ;  /* 0x000000012b0f7824 */ /* 0x000fe200078e0260 */
[----:B------:R-:W-:Y:S01]  /*87b0*/  ISETP.NE.AND P0, PT, R114, 0x2, PT ;  /* 0x000000027200780c */ /* 0x000fe20003f05270 */
[----:B------:R-:W-:Y:S01]  /*87c0*/  IMAD.IADD R14, R44, 0x1, R97 ;  /* 0x000000012c0e7824 */ /* 0x000fe200078e0261 */
[----:B------:R-:W-:Y:S02]  /*87d0*/  ISETP.NE.AND P1, PT, R45, 0x4, PT ;  /* 0x000000042d00780c */ /* 0x000fe40003f25270 */
[----:B------:R-:W-:Y:S02]  /*87e0*/  SEL R2, RZ, 0x1, P0 ;  /* 0x00000001ff027807 */ /* 0x000fe40000000000 */
[----:B------:R-:W-:Y:S02]  /*87f0*/  SEL R0, RZ, 0x1, P1 ;  /* 0x00000001ff007807 */ /* 0x000fe40000800000 */
[----:B------:R-:W-:Y:S02]  /*8800*/  LOP3.LUT R108, R108, R2, RZ, 0x3c, !PT ;  /* 0x000000026c6c7212 */ /* 0x000fe400078e3cff */
[----:B------:R-:W-:Y:S02]  /*8810*/  LOP3.LUT R109, R109, R0, RZ, 0x3c, !PT ;  /* 0x000000006d6d7212 */ /* 0x000fe400078e3cff */
[----:B------:R-:W-:Y:S02]  /*8820*/  @P2 R2UR UR36, R105 ;  /* 0x00000000692422ca */ /* 0x000fe400000e0000 */
[----:B------:R-:W-:Y:S02]  /*8830*/  SEL R114, R114, RZ, P0 ;  /* 0x000000ff72727207 */ /* 0x000fe40000000000 */
[----:B------:R-:W-:Y:S01]  /*8840*/  SEL R45, R45, RZ, P1 ;  /* 0x000000ff2d2d7207 */ /* 0x000fe20000800000 */
[----:B------:R-:W-:Y:S10]  /*8850*/  @P2 BRA `(.L_x_146) ;  /* 0xffffffd400c42947 */ /* 0x000ff4000383ffff */
[----:B------:R-:W-:Y:S05]  /*8860*/  EXIT ;  /* 0x000000000000794d */ /* 0x000fea0003800000 */
.L_x_25:
[----:B--2---:R2:W4:Y:S02]  /*8870*/  SYNCS.PHASECHK.TRANS64.TRYWAIT P0, [R2+URZ+0x240], R3 ;  /* 0x00024003020075a7 */ /* 0x00452400080011ff */
[----:B----4-:R-:W-:Y:S05]  /*8880*/  @!P0 NANOSLEEP.SYNCS 0x989680 ;  /* 0x009896800000895d */ /* 0x010fea0003900000 */
[----:B------:R-:W4:Y:S02]  /*8890*/  @!P0 SYNCS.PHASECHK.TRANS64 P0, [R2+URZ+0x240], R3 ;  /* 0x00024003020085a7 */ /* 0x000f2400080010ff */
[----:B----4-:R-:W-:Y:S05]  /*88a0*/  @!P0 BRA `(.L_x_25) ;  /* 0xfffffffc00f08947 */ /* 0x010fea000383ffff */
[----:B------:R-:W-:Y:S05]  /*88b0*/  BRA `(.L_x_147) ;  /* 0xffffff9000687947 */ /* 0x000fea000383ffff */
.L_x_28:
[----:B------:R-:W-:-:S07]  /*88c0*/  MOV R2, UR33 ;  /* 0x0000002100027c02 */ /* 0x000fce0008000f00 */
.L_x_148:
[----:B-1----:R1:W2:Y:S02]  /*88d0*/  SYNCS.PHASECHK.TRANS64.TRYWAIT P0, [R2+URZ+0xd0], R4 ;  /* 0x0000d004020075a7 */ /* 0x0022a400080011ff */
[----:B--2---:R-:W-:Y:S05]  /*88e0*/  @!P0 NANOSLEEP.SYNCS 0x989680 ;  /* 0x009896800000895d */ /* 0x004fea0003900000 */
[----:B------:R-:W2:Y:S02]  /*88f0*/  @!P0 SYNCS.PHASECHK.TRANS64 P0, [R2+URZ+0xd0], R4 ;  /* 0x0000d004020085a7 */ /* 0x000ea400080010ff */
[----:B--2---:R-:W-:Y:S05]  /*8900*/  @!P0 BRA `(.L_x_148) ;  /* 0xfffffffc00f08947 */ /* 0x004fea000383ffff */
[----:B------:R-:W-:Y:S05]  /*8910*/  BRA `(.L_x_27) ;  /* 0xffffff9000cc7947 */ /* 0x000fea000383ffff */
.L_x_35:
[----:B-1----:R-:W-:-:S07]  /*8920*/  MOV R2, UR17 ;  /* 0x0000001100027c02 */ /* 0x002fce0008000f00 */
.L_x_149:
[----:B-1----:R1:W2:Y:S02]  /*8930*/  SYNCS.PHASECHK.TRANS64.TRYWAIT P0, [R2+URZ+0xd0], R4 ;  /* 0x0000d004020075a7 */ /* 0x0022a400080011ff */
[----:B--2---:R-:W-:Y:S05]  /*8940*/  @!P0 NANOSLEEP.SYNCS 0x989680 ;  /* 0x009896800000895d */ /* 0x004fea0003900000 */
[----:B------:R-:W2:Y:S02]  /*8950*/  @!P0 SYNCS.PHASECHK.TRANS64 P0, [R2+URZ+0xd0], R4 ;  /* 0x0000d004020085a7 */ /* 0x000ea400080010ff */
[----:B--2---:R-:W-:Y:S05]  /*8960*/  @!P0 BRA `(.L_x_149) ;  /* 0xfffffffc00f08947 */ /* 0x004fea000383ffff */
[----:B------:R-:W-:Y:S05]  /*8970*/  BRA `(.L_x_34) ;  /* 0xffffff9400887947 */ /* 0x000fea000383ffff */
.L_x_40:
[----:B-1----:R1:W2:Y:S02]  /*8980*/  SYNCS.PHASECHK.TRANS64.TRYWAIT P0, [R2+URZ+0x1d0], R3 ;  /* 0x0001d003020075a7 */ /* 0x0022a400080011ff */
[----:B--2---:R-:W-:Y:S05]  /*8990*/  @!P0 NANOSLEEP.SYNCS 0x989680 ;  /* 0x009896800000895d */ /* 0x004fea0003900000 */
[----:B------:R-:W2:Y:S02]  /*89a0*/  @!P0 SYNCS.PHASECHK.TRANS64 P0, [R2+URZ+0x1d0], R3 ;  /* 0x0001d003020085a7 */ /* 0x000ea400080010ff */
[----:B--2---:R-:W-:Y:S05]  /*89b0*/  @!P0 BRA `(.L_x_40) ;  /* 0xfffffffc00f08947 */ /* 0x004fea000383ffff */
[----:B------:R-:W-:Y:S05]  /*89c0*/  BRA `(.L_x_150) ;  /* 0xffffff9800287947 */ /* 0x000fea000383ffff */
.L_x_44:
[----:B---3--:R-:W-:-:S07]  /*89d0*/  MOV R0, UR4 ;  /* 0x0000000400007c02 */ /* 0x008fce0008000f00 */
.L_x_151:
[----:B-1----:R1:W2:Y:S02]  /*89e0*/  SYNCS.PHASECHK.TRANS64.TRYWAIT P0, [R0+URZ], R2 ;  /* 0x00000002000075a7 */ /* 0x0022a400080011ff */
[----:B--2---:R-:W-:Y:S05]  /*89f0*/  @!P0 NANOSLEEP.SYNCS 0x989680 ;  /* 0x009896800000895d */ /* 0x004fea0003900000 */
[----:B------:R-:W2:Y:S02]  /*8a00*/  @!P0 SYNCS.PHASECHK.TRANS64 P0, [R0+URZ], R2 ;  /* 0x00000002000085a7 */ /* 0x000ea400080010ff */
[----:B--2---:R-:W-:Y:S05]  /*8a10*/  @!P0 BRA `(.L_x_151) ;  /* 0xfffffffc00f08947 */ /* 0x004fea000383ffff */
[----:B------:R-:W-:Y:S05]  /*8a20*/  BRA `(.L_x_152) ;  /* 0xffffff9c00987947 */ /* 0x000fea000383ffff */
.L_x_45:
[----:B---3--:R-:W-:-:S07]  /*8a30*/  MOV R0, UR4 ;  /* 0x0000000400007c02 */ /* 0x008fce0008000f00 */
.L_x_153:
[----:B-1----:R1:W2:Y:S02]  /*8a40*/  SYNCS.PHASECHK.TRANS64.TRYWAIT P0, [R0+URZ], R3 ;  /* 0x00000003000075a7 */ /* 0x0022a400080011ff */
[----:B--2---:R-:W-:Y:S05]  /*8a50*/  @!P0 NANOSLEEP.SYNCS 0x989680 ;  /* 0x009896800000895d */ /* 0x004fea0003900000 */
[----:B------:R-:W2:Y:S02]  /*8a60*/  @!P0 SYNCS.PHASECHK.TRANS64 P0, [R0+URZ], R3 ;  /* 0x00000003000085a7 */ /* 0x000ea400080010ff */
[----:B--2---:R-:W-:Y:S05]  /*8a70*/  @!P0 BRA `(.L_x_153) ;  /* 0xfffffffc00f08947 */ /* 0x004fea000383ffff */
[----:B------:R-:W-:Y:S05]  /*8a80*/  BRA `(.L_x_154) ;  /* 0xffffff9c00a47947 */ /* 0x000fea000383ffff */
.L_x_46:
[----:B---3--:R-:W-:-:S07]  /*8a90*/  MOV R0, UR4 ;  /* 0x0000000400007c02 */ /* 0x008fce0008000f00 */
.L_x_155:
[----:B-1----:R1:W2:Y:S02]  /*8aa0*/  SYNCS.PHASECHK.TRANS64.TRYWAIT P0, [R0+URZ], R3 ;  /* 0x00000003000075a7 */ /* 0x0022a400080011ff */
[----:B--2---:R-:W-:Y:S05]  /*8ab0*/  @!P0 NANOSLEEP.SYNCS 0x989680 ;  /* 0x009896800000895d */ /* 0x004fea0003900000 */
[----:B------:R-:W2:Y:S02]  /*8ac0*/  @!P0 SYNCS.PHASECHK.TRANS64 P0, [R0+URZ], R3 ;  /* 0x00000003000085a7 */ /* 0x000ea400080010ff */
[----:B--2---:R-:W-:Y:S05]  /*8ad0*/  @!P0 BRA `(.L_x_155) ;  /* 0xfffffffc00f08947 */ /* 0x004fea000383ffff */
[----:B------:R-:W-:Y:S05]  /*8ae0*/  BRA `(.L_x_156) ;  /* 0xffffff9c00b07947 */ /* 0x000fea000383ffff */
.L_x_47:
[----:B---3--:R-:W-:-:S07]  /*8af0*/  MOV R0, UR4 ;  /* 0x0000000400007c02 */ /* 0x008fce0008000f00 */
.L_x_157:
[----:B-1----:R1:W2:Y:S02]  /*8b00*/  SYNCS.PHASECHK.TRANS64.TRYWAIT P0, [R0+URZ], R3 ;  /* 0x00000003000075a7 */ /* 0x0022a400080011ff */
[----:B--2---:R-:W-:Y:S05]  /*8b10*/  @!P0 NANOSLEEP.SYNCS 0x989680 ;  /* 0x009896800000895d */ /* 0x004fea0003900000 */
[----:B------:R-:W2:Y:S02]  /*8b20*/  @!P0 SYNCS.PHASECHK.TRANS64 P0, [R0+URZ], R3 ;  /* 0x00000003000085a7 */ /* 0x000ea400080010ff */
[----:B--2---:R-:W-:Y:S05]  /*8b30*/  @!P0 BRA `(.L_x_157) ;  /* 0xfffffffc00f08947 */ /* 0x004fea000383ffff */
[----:B------:R-:W-:Y:S05]  /*8b40*/  BRA `(.L_x_158) ;  /* 0xffffff9c00bc7947 */ /* 0x000fea000383ffff */
.L_x_48:
[----:B---3--:R-:W-:-:S07]  /*8b50*/  MOV R0, UR4 ;  /* 0x0000000400007c02 */ /* 0x008fce0008000f00 */
.L_x_159:
[----:B-1----:R1:W2:Y:S02]  /*8b60*/  SYNCS.PHASECHK.TRANS64.TRYWAIT P0, [R0+URZ], R3 ;  /* 0x00000003000075a7 */ /* 0x0022a400080011ff */
[----:B--2---:R-:W-:Y:S05]  /*8b70*/  @!P0 NANOSLEEP.SYNCS 0x989680 ;  /* 0x009896800000895d */ /* 0x004fea0003900000 */
[----:B------:R-:W2:Y:S02]  /*8b80*/  @!P0 SYNCS.PHASECHK.TRANS64 P0, [R0+URZ], R3 ;  /* 0x00000003000085a7 */ /* 0x000ea400080010ff */
[----:B--2---:R-:W-:Y:S05]  /*8b90*/  @!P0 BRA `(.L_x_159) ;  /* 0xfffffffc00f08947 */ /* 0x004fea000383ffff */
[----:B------:R-:W-:Y:S05]  /*8ba0*/  BRA `(.L_x_160) ;  /* 0xffffff9c00c87947 */ /* 0x000fea000383ffff */
.L_x_49:
[----:B---3--:R-:W-:-:S07]  /*8bb0*/  MOV R0, UR4 ;  /* 0x0000000400007c02 */ /* 0x008fce0008000f00 */
.L_x_161:
[----:B-1----:R1:W2:Y:S02]  /*8bc0*/  SYNCS.PHASECHK.TRANS64.TRYWAIT P0, [R0+URZ], R3 ;  /* 0x00000003000075a7 */ /* 0x0022a400080011ff */
[----:B--2---:R-:W-:Y:S05]  /*8bd0*/  @!P0 NANOSLEEP.SYNCS 0x989680 ;  /* 0x009896800000895d */ /* 0x004fea0003900000 */
[----:B------:R-:W2:Y:S02]  /*8be0*/  @!P0 SYNCS.PHASECHK.TRANS64 P0, [R0+URZ], R3 ;  /* 0x00000003000085a7 */ /* 0x000ea400080010ff */
[----:B--2---:R-:W-:Y:S05]  /*8bf0*/  @!P0 BRA `(.L_x_161) ;  /* 0xfffffffc00f08947 */ /* 0x004fea000383ffff */
[----:B------:R-:W-:Y:S05]  /*8c00*/  BRA `(.L_x_162) ;  /* 0xffffff9c00d47947 */ /* 0x000fea000383ffff */
.L_x_50:
[----:B---3--:R-:W-:-:S07]  /*8c10*/  MOV R0, UR4 ;  /* 0x0000000400007c02 */ /* 0x008fce0008000f00 */
.L_x_163:
[----:B-1----:R1:W2:Y:S02]  /*8c20*/  SYNCS.PHASECHK.TRANS64.TRYWAIT P0, [R0+URZ], R3 ;  /* 0x00000003000075a7 */ /* 0x0022a400080011ff */
[----:B--2---:R-:W-:Y:S05]  /*8c30*/  @!P0 NANOSLEEP.SYNCS 0x989680 ;  /* 0x009896800000895d */ /* 0x004fea0003900000 */
[----:B------:R-:W2:Y:S02]  /*8c40*/  @!P0 SYNCS.PHASECHK.TRANS64 P0, [R0+URZ], R3 ;  /* 0x00000003000085a7 */ /* 0x000ea400080010ff */
[----:B--2---:R-:W-:Y:S05]  /*8c50*/  @!P0 BRA `(.L_x_163) ;  /* 0xfffffffc00f08947 */ /* 0x004fea000383ffff */
[----:B------:R-:W-:Y:S05]  /*8c60*/  BRA `(.L_x_164) ;  /* 0xffffff9c00e07947 */ /* 0x000fea000383ffff */
.L_x_51:
[----:B---3--:R-:W-:-:S07]  /*8c70*/  MOV R0, UR4 ;  /* 0x0000000400007c02 */ /* 0x008fce0008000f00 */
.L_x_165:
[----:B-1----:R1:W2:Y:S02]  /*8c80*/  SYNCS.PHASECHK.TRANS64.TRYWAIT P0, [R0+URZ], R3 ;  /* 0x00000003000075a7 */ /* 0x0022a400080011ff */
[----:B--2---:R-:W-:Y:S05]  /*8c90*/  @!P0 NANOSLEEP.SYNCS 0x989680 ;  /* 0x009896800000895d */ /* 0x004fea0003900000 */
[----:B------:R-:W2:Y:S02]  /*8ca0*/  @!P0 SYNCS.PHASECHK.TRANS64 P0, [R0+URZ], R3 ;  /* 0x00000003000085a7 */ /* 0x000ea400080010ff */
[----:B--2---:R-:W-:Y:S05]  /*8cb0*/  @!P0 BRA `(.L_x_165) ;  /* 0xfffffffc00f08947 */ /* 0x004fea000383ffff */
[----:B------:R-:W-:Y:S05]  /*8cc0*/  BRA `(.L_x_166) ;  /* 0xffffff9c00ec7947 */ /* 0x000fea000383ffff */
.L_x_52:
[----:B---3--:R-:W-:-:S07]  /*8cd0*/  MOV R0, UR4 ;  /* 0x0000000400007c02 */ /* 0x008fce0008000f00 */
.L_x_167:
[----:B-1----:R1:W2:Y:S02]  /*8ce0*/  SYNCS.PHASECHK.TRANS64.TRYWAIT P0, [R0+URZ], R3 ;  /* 0x00000003000075a7 */ /* 0x0022a400080011ff */
[----:B--2---:R-:W-:Y:S05]  /*8cf0*/  @!P0 NANOSLEEP.SYNCS 0x989680 ;  /* 0x009896800000895d */ /* 0x004fea0003900000 */
[----:B------:R-:W2:Y:S02]  /*8d00*/  @!P0 SYNCS.PHASECHK.TRANS64 P0, [R0+URZ], R3 ;  /* 0x00000003000085a7 */ /* 0x000ea400080010ff */
[----:B--2---:R-:W-:Y:S05]  /*8d10*/  @!P0 BRA `(.L_x_167) ;  /* 0xfffffffc00f08947 */ /* 0x004fea000383ffff */
[----:B------:R-:W-:Y:S05]  /*8d20*/  BRA `(.L_x_168) ;  /* 0xffffff9c00f87947 */ /* 0x000fea000383ffff */
.L_x_53:
[----:B---3--:R-:W-:-:S07]  /*8d30*/  MOV R0, UR4 ;  /* 0x0000000400007c02 */ /* 0x008fce0008000f00 */
.L_x_169:
[----:B-1----:R1:W2:Y:S02]  /*8d40*/  SYNCS.PHASECHK.TRANS64.TRYWAIT P0, [R0+URZ], R3 ;  /* 0x00000003000075a7 */ /* 0x0022a400080011ff */
[----:B--2---:R-:W-:Y:S05]  /*8d50*/  @!P0 NANOSLEEP.SYNCS 0x989680 ;  /* 0x009896800000895d */ /* 0x004fea0003900000 */
[----:B------:R-:W2:Y:S02]  /*8d60*/  @!P0 SYNCS.PHASECHK.TRANS64 P0, [R0+URZ], R3 ;  /* 0x00000003000085a7 */ /* 0x000ea400080010ff */
[----:B--2---:R-:W-:Y:S05]  /*8d70*/  @!P0 BRA `(.L_x_169) ;  /* 0xfffffffc00f08947 */ /* 0x004fea000383ffff */
[----:B------:R-:W-:Y:S05]  /*8d80*/  BRA `(.L_x_170) ;  /* 0xffffffa000047947 */ /* 0x000fea000383ffff */
.L_x_54:
[----:B---3--:R-:W-:-:S07]  /*8d90*/  MOV R0, UR4 ;  /* 0x0000000400007c02 */ /* 0x008fce0008000f00 */
.L_x_171:
[----:B-1----:R1:W2:Y:S02]  /*8da0*/  SYNCS.PHASECHK.TRANS64.TRYWAIT P0, [R0+URZ], R3 ;  /* 0x00000003000075a7 */ /* 0x0022a400080011ff */
[----:B--2---:R-:W-:Y:S05]  /*8db0*/  @!P0 NANOSLEEP.SYNCS 0x989680 ;  /* 0x009896800000895d */ /* 0x004fea0003900000 */
[----:B------:R-:W2:Y:S02]  /*8dc0*/  @!P0 SYNCS.PHASECHK.TRANS64 P0, [R0+URZ], R3 ;  /* 0x00000003000085a7 */ /* 0x000ea400080010ff */
[----:B--2---:R-:W-:Y:S05]  /*8dd0*/  @!P0 BRA `(.L_x_171) ;  /* 0xfffffffc00f08947 */ /* 0x004fea000383ffff */
[----:B------:R-:W-:Y:S05]  /*8de0*/  BRA `(.L_x_172) ;  /* 0xffffffa000107947 */ /* 0x000fea000383ffff */
.L_x_55:
[----:B---3--:R-:W-:-:S07]  /*8df0*/  MOV R0, UR4 ;  /* 0x0000000400007c02 */ /* 0x008fce0008000f00 */
.L_x_173:
[----:B-1----:R1:W2:Y:S02]  /*8e00*/  SYNCS.PHASECHK.TRANS64.TRYWAIT P0, [R0+URZ], R3 ;  /* 0x00000003000075a7 */ /* 0x0022a400080011ff */
[----:B--2---:R-:W-:Y:S05]  /*8e10*/  @!P0 NANOSLEEP.SYNCS 0x989680 ;  /* 0x009896800000895d */ /* 0x004fea0003900000 */
[----:B------:R-:W2:Y:S02]  /*8e20*/  @!P0 SYNCS.PHASECHK.TRANS64 P0, [R0+URZ], R3 ;  /* 0x00000003000085a7 */ /* 0x000ea400080010ff */
[----:B--2---:R-:W-:Y:S05]  /*8e30*/  @!P0 BRA `(.L_x_173) ;  /* 0xfffffffc00f08947 */ /* 0x004fea000383ffff */
[----:B------:R-:W-:Y:S05]  /*8e40*/  BRA `(.L_x_174) ;  /* 0xffffffa0001c7947 */ /* 0x000fea000383ffff */
.L_x_56:
[----:B---3--:R-:W-:-:S07]  /*8e50*/  MOV R0, UR4 ;  /* 0x0000000400007c02 */ /* 0x008fce0008000f00 */
.L_x_175:
[----:B-1----:R1:W2:Y:S02]  /*8e60*/  SYNCS.PHASECHK.TRANS64.TRYWAIT P0, [R0+URZ], R3 ;  /* 0x00000003000075a7 */ /* 0x0022a400080011ff */
[----:B--2---:R-:W-:Y:S05]  /*8e70*/  @!P0 NANOSLEEP.SYNCS 0x989680 ;  /* 0x009896800000895d */ /* 0x004fea0003900000 */
[----:B------:R-:W2:Y:S02]  /*8e80*/  @!P0 SYNCS.PHASECHK.TRANS64 P0, [R0+URZ], R3 ;  /* 0x00000003000085a7 */ /* 0x000ea400080010ff */
[----:B--2---:R-:W-:Y:S05]  /*8e90*/  @!P0 BRA `(.L_x_175) ;  /* 0xfffffffc00f08947 */ /* 0x004fea000383ffff */
[----:B------:R-:W-:Y:S05]  /*8ea0*/  BRA `(.L_x_176) ;  /* 0xffffffa000287947 */ /* 0x000fea000383ffff */
.L_x_57:
[----:B---3--:R-:W-:-:S07]  /*8eb0*/  MOV R0, UR4 ;  /* 0x0000000400007c02 */ /* 0x008fce0008000f00 */
.L_x_177:
[----:B-1----:R1:W2:Y:S02]  /*8ec0*/  SYNCS.PHASECHK.TRANS64.TRYWAIT P0, [R0+URZ], R3 ;  /* 0x00000003000075a7 */ /* 0x0022a400080011ff */
[----:B--2---:R-:W-:Y:S05]  /*8ed0*/  @!P0 NANOSLEEP.SYNCS 0x989680 ;  /* 0x009896800000895d */ /* 0x004fea0003900000 */
[----:B------:R-:W2:Y:S02]  /*8ee0*/  @!P0 SYNCS.PHASECHK.TRANS64 P0, [R0+URZ], R3 ;  /* 0x00000003000085a7 */ /* 0x000ea400080010ff */
[----:B--2---:R-:W-:Y:S05]  /*8ef0*/  @!P0 BRA `(.L_x_177) ;  /* 0xfffffffc00f08947 */ /* 0x004fea000383ffff */
[----:B------:R-:W-:Y:S05]  /*8f00*/  BRA `(.L_x_178) ;  /* 0xffffffa000347947 */ /* 0x000fea000383ffff */
.L_x_58:
[----:B---3--:R-:W-:-:S07]  /*8f10*/  MOV R0, UR4 ;  /* 0x0000000400007c02 */ /* 0x008fce0008000f00 */
.L_x_179:
[----:B-1----:R1:W2:Y:S02]  /*8f20*/  SYNCS.PHASECHK.TRANS64.TRYWAIT P0, [R0+URZ], R3 ;  /* 0x00000003000075a7 */ /* 0x0022a400080011ff */
[----:B--2---:R-:W-:Y:S05]  /*8f30*/  @!P0 NANOSLEEP.SYNCS 0x989680 ;  /* 0x009896800000895d */ /* 0x004fea0003900000 */
[----:B------:R-:W2:Y:S02]  /*8f40*/  @!P0 SYNCS.PHASECHK.TRANS64 P0, [R0+URZ], R3 ;  /* 0x00000003000085a7 */ /* 0x000ea400080010ff */
[----:B--2---:R-:W-:Y:S05]  /*8f50*/  @!P0 BRA `(.L_x_179) ;  /* 0xfffffffc00f08947 */ /* 0x004fea000383ffff */
[----:B------:R-:W-:Y:S05]  /*8f60*/  BRA `(.L_x_180) ;  /* 0xffffffa000407947 */ /* 0x000fea000383ffff */
.L_x_59:
[----:B---3--:R-:W-:-:S07]  /*8f70*/  MOV R0, UR4 ;  /* 0x0000000400007c02 */ /* 0x008fce0008000f00 */
.L_x_181:
[----:B-1----:R1:W2:Y:S02]  /*8f80*/  SYNCS.PHASECHK.TRANS64.TRYWAIT P0, [R0+URZ], R3 ;  /* 0x00000003000075a7 */ /* 0x0022a400080011ff */
[----:B--2---:R-:W-:Y:S05]  /*8f90*/  @!P0 NANOSLEEP.SYNCS 0x989680 ;  /* 0x009896800000895d */ /* 0x004fea0003900000 */
[----:B------:R-:W2:Y:S02]  /*8fa0*/  @!P0 SYNCS.PHASECHK.TRANS64 P0, [R0+URZ], R3 ;  /* 0x00000003000085a7 */ /* 0x000ea400080010ff */
[----:B--2---:R-:W-:Y:S05]  /*8fb0*/  @!P0 BRA `(.L_x_181) ;  /* 0xfffffffc00f08947 */ /* 0x004fea000383ffff */
[----:B------:R-:W-:Y:S05]  /*8fc0*/  BRA `(.L_x_182) ;  /* 0xffffffa0004c7947 */ /* 0x000fea000383ffff */
.L_x_60:
[----:B---3--:R-:W-:-:S07]  /*8fd0*/  MOV R0, UR4 ;  /* 0x0000000400007c02 */ /* 0x008fce0008000f00 */
.L_x_183:
[----:B-1----:R1:W2:Y:S02]  /*8fe0*/  SYNCS.PHASECHK.TRANS64.TRYWAIT P0, [R0+URZ], R3 ;  /* 0x00000003000075a7 */ /* 0x0022a400080011ff */
[----:B--2---:R-:W-:Y:S05]  /*8ff0*/  @!P0 NANOSLEEP.SYNCS 0x989680 ;  /* 0x009896800000895d */ /* 0x004fea0003900000 */
[----:B------:R-:W2:Y:S02]  /*9000*/  @!P0 SYNCS.PHASECHK.TRANS64 P0, [R0+URZ], R3 ;  /* 0x00000003000085a7 */ /* 0x000ea400080010ff */
[----:B--2---:R-:W-:Y:S05]  /*9010*/  @!P0 BRA `(.L_x_183) ;  /* 0xfffffffc00f08947 */ /* 0x004fea000383ffff */
[----:B------:R-:W-:Y:S05]  /*9020*/  BRA `(.L_x_184) ;  /* 0xffffffa000587947 */ /* 0x000fea000383ffff */
.L_x_61:
[----:B---3--:R-:W-:-:S07]  /*9030*/  MOV R0, UR4 ;  /* 0x0000000400007c02 */ /* 0x008fce0008000f00 */
.L_x_185:
[----:B-1----:R1:W2:Y:S02]  /*9040*/  SYNCS.PHASECHK.TRANS64.TRYWAIT P0, [R0+URZ], R3 ;  /* 0x00000003000075a7 */ /* 0x0022a400080011ff */
[----:B--2---:R-:W-:Y:S05]  /*9050*/  @!P0 NANOSLEEP.SYNCS 0x989680 ;  /* 0x009896800000895d */ /* 0x004fea0003900000 */
[----:B------:R-:W2:Y:S02]  /*9060*/  @!P0 SYNCS.PHASECHK.TRANS64 P0, [R0+URZ], R3 ;  /* 0x00000003000085a7 */ /* 0x000ea400080010ff */
[----:B--2---:R-:W-:Y:S05]  /*9070*/  @!P0 BRA `(.L_x_185) ;  /* 0xfffffffc00f08947 */ /* 0x004fea000383ffff */
[----:B------:R-:W-:Y:S05]  /*9080*/  BRA `(.L_x_186) ;  /* 0xffffffa000647947 */ /* 0x000fea000383ffff */
.L_x_62:
[----:B---3--:R-:W-:-:S07]  /*9090*/  MOV R0, UR4 ;  /* 0x0000000400007c02 */ /* 0x008fce0008000f00 */
.L_x_187:
[----:B-1----:R1:W2:Y:S02]  /*90a0*/  SYNCS.PHASECHK.TRANS64.TRYWAIT P0, [R0+URZ], R3 ;  /* 0x00000003000075a7 */ /* 0x0022a400080011ff */
[----:B--2---:R-:W-:Y:S05]  /*90b0*/  @!P0 NANOSLEEP.SYNCS 0x989680 ;  /* 0x009896800000895d */ /* 0x004fea0003900000 */
[----:B------:R-:W2:Y:S02]  /*90c0*/  @!P0 SYNCS.PHASECHK.TRANS64 P0, [R0+URZ], R3 ;  /* 0x00000003000085a7 */ /* 0x000ea400080010ff */
[----:B--2---:R-:W-:Y:S05]  /*90d0*/  @!P0 BRA `(.L_x_187) ;  /* 0xfffffffc00f08947 */ /* 0x004fea000383ffff */
[----:B------:R-:W-:Y:S05]  /*90e0*/  BRA `(.L_x_188) ;  /* 0xffffffa000707947 */ /* 0x000fea000383ffff */
.L_x_63:
[----:B---3--:R-:W-:-:S07]  /*90f0*/  MOV R0, UR4 ;  /* 0x0000000400007c02 */ /* 0x008fce0008000f00 */
.L_x_189:
[----:B-1----:R1:W2:Y:S02]  /*9100*/  SYNCS.PHASECHK.TRANS64.TRYWAIT P0, [R0+URZ], R3 ;  /* 0x00000003000075a7 */ /* 0x0022a400080011ff */
[----:B--2---:R-:W-:Y:S05]  /*9110*/  @!P0 NANOSLEEP.SYNCS 0x989680 ;  /* 0x009896800000895d */ /* 0x004fea0003900000 */
[----:B------:R-:W2:Y:S02]  /*9120*/  @!P0 SYNCS.PHASECHK.TRANS64 P0, [R0+URZ], R3 ;  /* 0x00000003000085a7 */ /* 0x000ea400080010ff */
[----:B--2---:R-:W-:Y:S05]  /*9130*/  @!P0 BRA `(.L_x_189) ;  /* 0xfffffffc00f08947 */ /* 0x004fea000383ffff */
[----:B------:R-:W-:Y:S05]  /*9140*/  BRA `(.L_x_190) ;  /* 0xffffffa0007c7947 */ /* 0x000fea000383ffff */
.L_x_64:
[----:B---3--:R-:W-:-:S07]  /*9150*/  MOV R0, UR4 ;  /* 0x0000000400007c02 */ /* 0x008fce0008000f00 */
.L_x_191:
[----:B-1----:R1:W2:Y:S02]  /*9160*/  SYNCS.PHASECHK.TRANS64.TRYWAIT P0, [R0+URZ], R3 ;  /* 0x00000003000075a7 */ /* 0x0022a400080011ff */
[----:B--2---:R-:W-:Y:S05]  /*9170*/  @!P0 NANOSLEEP.SYNCS 0x989680 ;  /* 0x009896800000895d */ /* 0x004fea0003900000 */
[----:B------:R-:W2:Y:S02]  /*9180*/  @!P0 SYNCS.PHASECHK.TRANS64 P0, [R0+URZ], R3 ;  /* 0x00000003000085a7 */ /* 0x000ea400080010ff */
[----:B--2---:R-:W-:Y:S05]  /*9190*/  @!P0 BRA `(.L_x_191) ;  /* 0xfffffffc00f08947 */ /* 0x004fea000383ffff */
[----:B------:R-:W-:Y:S05]  /*91a0*/  BRA `(.L_x_192) ;  /* 0xffffffa000887947 */ /* 0x000fea000383ffff */
.L_x_65:
[----:B---3--:R-:W-:-:S07]  /*91b0*/  MOV R0, UR4 ;  /* 0x0000000400007c02 */ /* 0x008fce0008000f00 */
.L_x_193:
[----:B-1----:R1:W2:Y:S02]  /*91c0*/  SYNCS.PHASECHK.TRANS64.TRYWAIT P0, [R0+URZ], R3 ;  /* 0x00000003000075a7 */ /* 0x0022a400080011ff */
[----:B--2---:R-:W-:Y:S05]  /*91d0*/  @!P0 NANOSLEEP.SYNCS 0x989680 ;  /* 0x009896800000895d */ /* 0x004fea0003900000 */
[----:B------:R-:W2:Y:S02]  /*91e0*/  @!P0 SYNCS.PHASECHK.TRANS64 P0, [R0+URZ], R3 ;  /* 0x00000003000085a7 */ /* 0x000ea400080010ff */
[----:B--2---:R-:W-:Y:S05]  /*91f0*/  @!P0 BRA `(.L_x_193) ;  /* 0xfffffffc00f08947 */ /* 0x004fea000383ffff */
[----:B------:R-:W-:Y:S05]  /*9200*/  BRA `(.L_x_194) ;  /* 0xffffffa000947947 */ /* 0x000fea000383ffff */
.L_x_66:
[----:B---3--:R-:W-:-:S07]  /*9210*/  MOV R0, UR4 ;  /* 0x0000000400007c02 */ /* 0x008fce0008000f00 */
.L_x_195:
[----:B-1----:R1:W2:Y:S02]  /*9220*/  SYNCS.PHASECHK.TRANS64.TRYWAIT P0, [R0+URZ], R3 ;  /* 0x00000003000075a7 */ /* 0x0022a400080011ff */
[----:B--2---:R-:W-:Y:S05]  /*9230*/  @!P0 NANOSLEEP.SYNCS 0x989680 ;  /* 0x009896800000895d */ /* 0x004fea0003900000 */
[----:B------:R-:W2:Y:S02]  /*9240*/  @!P0 SYNCS.PHASECHK.TRANS64 P0, [R0+URZ], R3 ;  /* 0x00000003000085a7 */ /* 0x000ea400080010ff */
[----:B--2---:R-:W-:Y:S05]  /*9250*/  @!P0 BRA `(.L_x_195) ;  /* 0xfffffffc00f08947 */ /* 0x004fea000383ffff */
[----:B------:R-:W-:Y:S05]  /*9260*/  BRA `(.L_x_196) ;  /* 0xffffffa000a07947 */ /* 0x000fea000383ffff */
.L_x_67:
[----:B---3--:R-:W-:-:S07]  /*9270*/  MOV R0, UR4 ;  /* 0x0000000400007c02 */ /* 0x008fce0008000f00 */
.L_x_197:
[----:B-1----:R1:W2:Y:S02]  /*9280*/  SYNCS.PHASECHK.TRANS64.TRYWAIT P0, [R0+URZ], R3 ;  /* 0x00000003000075a7 */ /* 0x0022a400080011ff */
[----:B--2---:R-:W-:Y:S05]  /*9290*/  @!P0 NANOSLEEP.SYNCS 0x989680 ;  /* 0x009896800000895d */ /* 0x004fea0003900000 */
[----:B------:R-:W2:Y:S02]  /*92a0*/  @!P0 SYNCS.PHASECHK.TRANS64 P0, [R0+URZ], R3 ;  /* 0x00000003000085a7 */ /* 0x000ea400080010ff */
[----:B--2---:R-:W-:Y:S05]  /*92b0*/  @!P0 BRA `(.L_x_197) ;  /* 0xfffffffc00f08947 */ /* 0x004fea000383ffff */
[----:B------:R-:W-:Y:S05]  /*92c0*/  BRA `(.L_x_198) ;  /* 0xffffffa000ac7947 */ /* 0x000fea000383ffff */
.L_x_68:
[----:B---3--:R-:W-:-:S07]  /*92d0*/  MOV R0, UR4 ;  /* 0x0000000400007c02 */ /* 0x008fce0008000f00 */
.L_x_199:
[----:B-1----:R1:W2:Y:S02]  /*92e0*/  SYNCS.PHASECHK.TRANS64.TRYWAIT P0, [R0+URZ], R3 ;  /* 0x00000003000075a7 */ /* 0x0022a400080011ff */
[----:B--2---:R-:W-:Y:S05]  /*92f0*/  @!P0 NANOSLEEP.SYNCS 0x989680 ;  /* 0x009896800000895d */ /* 0x004fea0003900000 */
[----:B------:R-:W2:Y:S02]  /*9300*/  @!P0 SYNCS.PHASECHK.TRANS64 P0, [R0+URZ], R3 ;  /* 0x00000003000085a7 */ /* 0x000ea400080010ff */
[----:B--2---:R-:W-:Y:S05]  /*9310*/  @!P0 BRA `(.L_x_199) ;  /* 0xfffffffc00f08947 */ /* 0x004fea000383ffff */
[----:B------:R-:W-:Y:S05]  /*9320*/  BRA `(.L_x_200) ;  /* 0xffffffa000b87947 */ /* 0x000fea000383ffff */
.L_x_71:
[----:B-1----:R1:W2:Y:S02]  /*9330*/  SYNCS.PHASECHK.TRANS64.TRYWAIT P0, [R0+URZ+0x230], R4 ;  /* 0x00023004000075a7 */ /* 0x0022a400080011ff */
[----:B--2---:R-:W-:Y:S05]  /*9340*/  @!P0 NANOSLEEP.SYNCS 0x989680 ;  /* 0x009896800000895d */ /* 0x004fea0003900000 */
[----:B------:R-:W2:Y:S02]  /*9350*/  @!P0 SYNCS.PHASECHK.TRANS64 P0, [R0+URZ+0x230], R4 ;  /* 0x00023004000085a7 */ /* 0x000ea400080010ff */
[----:B--2---:R-:W-:Y:S05]  /*9360*/  @!P0 BRA `(.L_x_71) ;  /* 0xfffffffc00f08947 */ /* 0x004fea000383ffff */
[----:B------:R-:W-:Y:S05]  /*9370*/  BRA `(.L_x_201) ;  /* 0xffffffa400187947 */ /* 0x000fea000383ffff */
.L_x_72:
[----:B------:R-:W-:-:S07]  /*9380*/  MOV R0, UR5 ;  /* 0x0000000500007c02 */ /* 0x000fce0008000f00 */
.L_x_202:
[----:B-1----:R1:W2:Y:S02]  /*9390*/  SYNCS.PHASECHK.TRANS64.TRYWAIT P0, [R0+URZ+0x1e0], R5 ;  /* 0x0001e005000075a7 */ /* 0x0022a400080011ff */
[----:B--2---:R-:W-:Y:S05]  /*93a0*/  @!P0 NANOSLEEP.SYNCS 0x989680 ;  /* 0x009896800000895d */ /* 0x004fea0003900000 */
[----:B------:R-:W2:Y:S02]  /*93b0*/  @!P0 SYNCS.PHASECHK.TRANS64 P0, [R0+URZ+0x1e0], R5 ;  /* 0x0001e005000085a7 */ /* 0x000ea400080010ff */
[----:B--2---:R-:W-:Y:S05]  /*93c0*/  @!P0 BRA `(.L_x_202) ;  /* 0xfffffffc00f08947 */ /* 0x004fea000383ffff */
[----:B------:R-:W-:Y:S05]  /*93d0*/  BRA `(.L_x_203) ;  /* 0xffffffa400287947 */ /* 0x000fea000383ffff */
.L_x_73:
[----:B-1----:R1:W2:Y:S02]  /*93e0*/  SYNCS.PHASECHK.TRANS64.TRYWAIT P1, [R0+URZ+0x1d0], R4 ;  /* 0x0001d004000075a7 */ /* 0x0022a400080211ff */
[----:B--2---:R-:W-:Y:S05]  /*93f0*/  @!P1 NANOSLEEP.SYNCS 0x989680 ;  /* 0x009896800000995d */ /* 0x004fea0003900000 */
[----:B------:R-:W2:Y:S02]  /*9400*/  @!P1 SYNCS.PHASECHK.TRANS64 P1, [R0+URZ+0x1d0], R4 ;  /* 0x0001d004000095a7 */ /* 0x000ea400080210ff */
[----:B--2---:R-:W-:Y:S05]  /*9410*/  @!P1 BRA `(.L_x_73) ;  /* 0xfffffffc00f09947 */ /* 0x004fea000383ffff */
[----:B------:R-:W-:Y:S05]  /*9420*/  BRA `(.L_x_204) ;  /* 0xffffffa400587947 */ /* 0x000fea000383ffff */
.L_x_76:
[----:B------:R-:W-:-:S07]  /*9430*/  MOV R0, UR5 ;  /* 0x0000000500007c02 */ /* 0x000fce0008000f00 */
.L_x_205:
[----:B-1----:R1:W2:Y:S02]  /*9440*/  SYNCS.PHASECHK.TRANS64.TRYWAIT P0, [R0+URZ+0x1e0], R2 ;  /* 0x0001e002000075a7 */ /* 0x0022a400080011ff */
[----:B--2---:R-:W-:Y:S05]  /*9450*/  @!P0 NANOSLEEP.SYNCS 0x989680 ;  /* 0x009896800000895d */ /* 0x004fea0003900000 */
[----:B------:R-:W2:Y:S02]  /*9460*/  @!P0 SYNCS.PHASECHK.TRANS64 P0, [R0+URZ+0x1e0], R2 ;  /* 0x0001e002000085a7 */ /* 0x000ea400080010ff */
[----:B--2---:R-:W-:Y:S05]  /*9470*/  @!P0 BRA `(.L_x_205) ;  /* 0xfffffffc00f08947 */ /* 0x004fea000383ffff */
[----:B------:R-:W-:Y:S05]  /*9480*/  BRA `(.L_x_75) ;  /* 0xffffffa400ac7947 */ /* 0x000fea000383ffff */
.L_x_85:
[----:B-1----:R-:W-:-:S04]  /*9490*/  MOV R4, UR6 ;  /* 0x0000000600047c02 */ /* 0x002fc80008000f00 */
[----:B------:R1:W2:Y:S03]  /*94a0*/  SYNCS.PHASECHK.TRANS64.TRYWAIT P0, [R4+URZ+0x8], R5 ;  /* 0x00000805040075a7 */ /* 0x0002a600080011ff */
[----:B--2---:R-:W-:Y:S05]  /*94b0*/  @!P0 NANOSLEEP.SYNCS 0x989680 ;  /* 0x009896800000895d */ /* 0x004fea0003900000 */
[----:B------:R-:W2:Y:S02]  /*94c0*/  @!P0 SYNCS.PHASECHK.TRANS64 P0, [R4+URZ+0x8], R5 ;  /* 0x00000805040085a7 */ /* 0x000ea400080010ff */
[----:B--2---:R-:W-:Y:S05]  /*94d0*/  @!P0 BRA `(.L_x_85) ;  /* 0xfffffffc00ec8947 */ /* 0x004fea000383ffff */
[----:B------:R-:W-:Y:S05]  /*94e0*/  BRA `(.L_x_84) ;  /* 0xffffffa800607947 */ /* 0x000fea000383ffff */
.L_x_87:
[----:B------:R-:W-:Y:S01]  /*94f0*/  BSSY B0, `(.L_x_206) ;  /* 0x0000006000007945 */ /* 0x000fe20003800000 */
[----:B------:R-:W-:-:S07]  /*9500*/  MOV R15, 0xffffffff ;  /* 0xffffffff000f7802 */ /* 0x000fce0000000f00 */
[----:B-1---5:R-:W-:Y:S05]  /*9510*/  WARPSYNC.COLLECTIVE R15, `(.L_x_207) ;  /* 0x000000000f0c7348 */ /* 0x022fea0003c00000 */
[----:B------:R-:W-:Y:S02]  /*9520*/  ELECT P6, UR79, PT ;  /* 0x00000000004f782f */ /* 0x000fe400038c0000 */
[----:B------:R-:W-:Y:S01]  /*9530*/  MOV R14, UR79 ;  /* 0x0000004f000e7c02 */ /* 0x000fe20008000f00 */
[----:B-1---5:R-:W-:Y:S10]  /*9540*/  ENDCOLLECTIVE ;  /* 0x000000000000791b */ /* 0x022ff40003800000 */
.L_x_207:
[----:B------:R-:W-:Y:S05]  /*9550*/  BSYNC B0 ;  /* 0x0000000000007941 */ /* 0x000fea0003800000 */
.L_x_206:
[----:B------:R-:W-:Y:S05]  /*9560*/  BRA `(.L_x_208) ;  /* 0xffffffa800907947 */ /* 0x000fea000383ffff */
.L_x_89:
[----:B-1----:R-:W-:-:S04]  /*9570*/  MOV R2, UR6 ;  /* 0x0000000600027c02 */ /* 0x002fc80008000f00 */
[----:B------:R1:W2:Y:S03]  /*9580*/  SYNCS.PHASECHK.TRANS64.TRYWAIT P0, [R2+URZ+0x8], R3 ;  /* 0x00000803020075a7 */ /* 0x0002a600080011ff */
[----:B--2---:R-:W-:Y:S05]  /*9590*/  @!P0 NANOSLEEP.SYNCS 0x989680 ;  /* 0x009896800000895d */ /* 0x004fea0003900000 */
[----:B------:R-:W2:Y:S02]  /*95a0*/  @!P0 SYNCS.PHASECHK.TRANS64 P0, [R2+URZ+0x8], R3 ;  /* 0x00000803020085a7 */ /* 0x000ea400080010ff */
[----:B--2---:R-:W-:Y:S05]  /*95b0*/  @!P0 BRA `(.L_x_89) ;  /* 0xfffffffc00ec8947 */ /* 0x004fea000383ffff */
[----:B------:R-:W-:Y:S05]  /*95c0*/  BRA `(.L_x_88) ;  /* 0xffffffa800947947 */ /* 0x000fea000383ffff */
.L_x_90:
[----:B-1----:R1:W2:Y:S02]  /*95d0*/  SYNCS.PHASECHK.TRANS64.TRYWAIT P0, [R0+URZ+0x1d0], R4 ;  /* 0x0001d004000075a7 */ /* 0x0022a400080011ff */
[----:B--2---:R-:W-:Y:S05]  /*95e0*/  @!P0 NANOSLEEP.SYNCS 0x989680 ;  /* 0x009896800000895d */ /* 0x004fea0003900000 */
[----:B------:R-:W2:Y:S02]  /*95f0*/  @!P0 SYNCS.PHASECHK.TRANS64 P0, [R0+URZ+0x1d0], R4 ;  /* 0x0001d004000085a7 */ /* 0x000ea400080010ff */
[----:B--2---:R-:W-:Y:S05]  /*9600*/  @!P0 BRA `(.L_x_90) ;  /* 0xfffffffc00f08947 */ /* 0x004fea000383ffff */
[----:B------:R-:W-:Y:S05]  /*9610*/  BRA `(.L_x_209) ;  /* 0xffffffac00707947 */ /* 0x000fea000383ffff */
.L_x_92:
[----:B------:R-:W-:-:S07]  /*9620*/  MOV R0, UR10 ;  /* 0x0000000a00007c02 */ /* 0x000fce0008000f00 */
.L_x_210:
[----:B-1----:R1:W2:Y:S02]  /*9630*/  SYNCS.PHASECHK.TRANS64.TRYWAIT P0, [R0+URZ+0x210], R4 ;  /* 0x00021004000075a7 */ /* 0x0022a400080011ff */
[----:B--2---:R-:W-:Y:S05]  /*9640*/  @!P0 NANOSLEEP.SYNCS 0x989680 ;  /* 0x009896800000895d */ /* 0x004fea0003900000 */
[----:B------:R-:W2:Y:S02]  /*9650*/  @!P0 SYNCS.PHASECHK.TRANS64 P0, [R0+URZ+0x210], R4 ;  /* 0x00021004000085a7 */ /* 0x000ea400080010ff */
[----:B--2---:R-:W-:Y:S05]  /*9660*/  @!P0 BRA `(.L_x_210) ;  /* 0xfffffffc00f08947 */ /* 0x004fea000383ffff */
[----:B------:R-:W-:Y:S05]  /*9670*/  BRA `(.L_x_211) ;  /* 0xffffffac00bc7947 */ /* 0x000fea000383ffff */
.L_x_95:
[----:B------:R-:W-:Y:S07]  /*9680*/  MOV R0, UR9 ;  /* 0x0000000900007c02 */ /* 0x000fee0008000f00 */
.L_x_212:
[----:B-1----:R1:W2:Y:S02]  /*9690*/  SYNCS.PHASECHK.TRANS64.TRYWAIT P0, [R0+URZ], R4 ;  /* 0x00000004000075a7 */ /* 0x0022a400080011ff */
[----:B--2---:R-:W-:Y:S05]  /*96a0*/  @!P0 NANOSLEEP.SYNCS 0x989680 ;  /* 0x009896800000895d */ /* 0x004fea0003900000 */
[----:B------:R-:W2:Y:S02]  /*96b0*/  @!P0 SYNCS.PHASECHK.TRANS64 P0, [R0+URZ], R4 ;  /* 0x00000004000085a7 */ /* 0x000ea400080010ff */
[----:B--2---:R-:W-:Y:S05]  /*96c0*/  @!P0 BRA `(.L_x_212) ;  /* 0xfffffffc00f08947 */ /* 0x004fea000383ffff */
[----:B------:R-:W-:Y:S05]  /*96d0*/  BRA `(.L_x_94) ;  /* 0xffffffac00d07947 */ /* 0x000fea000383ffff */
.L_x_99:
[----:B-1----:R-:W-:-:S07]  /*96e0*/  MOV R0, UR7 ;  /* 0x0000000700007c02 */ /* 0x002fce0008000f00 */
.L_x_213:
[----:B-1----:R1:W2:Y:S02]  /*96f0*/  SYNCS.PHASECHK.TRANS64.TRYWAIT P0, [R0+URZ], R2 ;  /* 0x00000002000075a7 */ /* 0x0022a400080011ff */
[----:B--2---:R-:W-:Y:S05]  /*9700*/  @!P0 NANOSLEEP.SYNCS 0x989680 ;  /* 0x009896800000895d */ /* 0x004fea0003900000 */
[----:B------:R-:W2:Y:S02]  /*9710*/  @!P0 SYNCS.PHASECHK.TRANS64 P0, [R0+URZ], R2 ;  /* 0x00000002000085a7 */ /* 0x000ea400080010ff */
[----:B--2---:R-:W-:Y:S05]  /*9720*/  @!P0 BRA `(.L_x_213) ;  /* 0xfffffffc00f08947 */ /* 0x004fea000383ffff */
[----:B------:R-:W-:Y:S05]  /*9730*/  BRA `(.L_x_214) ;  /* 0xffffffb0009c7947 */ /* 0x000fea000383ffff */
.L_x_100:
[----:B------:R-:W-:-:S07]  /*9740*/  MOV R0, UR7 ;  /* 0x0000000700007c02 */ /* 0x000fce0008000f00 */
.L_x_215:
[----:B-1----:R1:W2:Y:S02]  /*9750*/  SYNCS.PHASECHK.TRANS64.TRYWAIT P0, [R0+URZ], R3 ;  /* 0x00000003000075a7 */ /* 0x0022a400080011ff */
[----:B--2---:R-:W-:Y:S05]  /*9760*/  @!P0 NANOSLEEP.SYNCS 0x989680 ;  /* 0x009896800000895d */ /* 0x004fea0003900000 */
[----:B------:R-:W2:Y:S02]  /*9770*/  @!P0 SYNCS.PHASECHK.TRANS64 P0, [R0+URZ], R3 ;  /* 0x00000003000085a7 */ /* 0x000ea400080010ff */
[----:B--2---:R-:W-:Y:S05]  /*9780*/  @!P0 BRA `(.L_x_215) ;  /* 0xfffffffc00f08947 */ /* 0x004fea000383ffff */
[----:B------:R-:W-:Y:S05]  /*9790*/  BRA `(.L_x_216) ;  /* 0xffffffb000a87947 */ /* 0x000fea000383ffff */
.L_x_101:
[----:B------:R-:W-:-:S07]  /*97a0*/  MOV R0, UR7 ;  /* 0x0000000700007c02 */ /* 0x000fce0008000f00 */
.L_x_217:
[----:B-1----:R1:W2:Y:S02]  /*97b0*/  SYNCS.PHASECHK.TRANS64.TRYWAIT P0, [R0+URZ], R3 ;  /* 0x00000003000075a7 */ /* 0x0022a400080011ff */
[----:B--2---:R-:W-:Y:S05]  /*97c0*/  @!P0 NANOSLEEP.SYNCS 0x989680 ;  /* 0x009896800000895d */ /* 0x004fea0003900000 */
[----:B------:R-:W2:Y:S02]  /*97d0*/  @!P0 SYNCS.PHASECHK.TRANS64 P0, [R0+URZ], R3 ;  /* 0x00000003000085a7 */ /* 0x000ea400080010ff */
[----:B--2---:R-:W-:Y:S05]  /*97e0*/  @!P0 BRA `(.L_x_217) ;  /* 0xfffffffc00f08947 */ /* 0x004fea000383ffff */
[----:B------:R-:W-:Y:S05]  /*97f0*/  BRA `(.L_x_218) ;  /* 0xffffffb000b47947 */ /* 0x000fea000383ffff */
.L_x_104:
[----:B------:R-:W-:-:S07]  /*9800*/  MOV R0, UR8 ;  /* 0x0000000800007c02 */ /* 0x000fce0008000f00 */
.L_x_219:
[----:B-1----:R1:W2:Y:S02]  /*9810*/  SYNCS.PHASECHK.TRANS64.TRYWAIT P1, [R0+URZ+0x250], R2 ;  /* 0x00025002000075a7 */ /* 0x0022a400080211ff */
[----:B--2---:R-:W-:Y:S05]  /*9820*/  @!P1 NANOSLEEP.SYNCS 0x989680 ;  /* 0x009896800000995d */ /* 0x004fea0003900000 */
[----:B------:R-:W2:Y:S02]  /*9830*/  @!P1 SYNCS.PHASECHK.TRANS64 P1, [R0+URZ+0x250], R2 ;  /* 0x00025002000095a7 */ /* 0x000ea400080210ff */
[----:B--2---:R-:W-:Y:S05]  /*9840*/  @!P1 BRA `(.L_x_219) ;  /* 0xfffffffc00f09947 */ /* 0x004fea000383ffff */
[----:B------:R-:W-:Y:S05]  /*9850*/  BRA `(.L_x_220) ;  /* 0xffffffb400007947 */ /* 0x000fea000383ffff */
.L_x_109:
[----:B--2---:R2:W4:Y:S02]  /*9860*/  SYNCS.PHASECHK.TRANS64.TRYWAIT P0, [R0+URZ+0x1d0], R2 ;  /* 0x0001d002000075a7 */ /* 0x00452400080011ff */
[----:B----4-:R-:W-:Y:S05]  /*9870*/  @!P0 NANOSLEEP.SYNCS 0x989680 ;  /* 0x009896800000895d */ /* 0x010fea0003900000 */
[----:B------:R-:W4:Y:S02]  /*9880*/  @!P0 SYNCS.PHASECHK.TRANS64 P0, [R0+URZ+0x1d0], R2 ;  /* 0x0001d002000085a7 */ /* 0x000f2400080010ff */
[----:B----4-:R-:W-:Y:S05]  /*9890*/  @!P0 BRA `(.L_x_109) ;  /* 0xfffffffc00f08947 */ /* 0x010fea000383ffff */
[----:B------:R-:W-:Y:S05]  /*98a0*/  BRA `(.L_x_221) ;  /* 0xffffffb8000c7947 */ /* 0x000fea000383ffff */
.L_x_112:
[----:B------:R-:W-:Y:S07]  /*98b0*/  MOV R0, UR7 ;  /* 0x0000000700007c02 */ /* 0x000fee0008000f00 */
.L_x_222:
[----:B--2---:R2:W4:Y:S02]  /*98c0*/  SYNCS.PHASECHK.TRANS64.TRYWAIT P0, [R0+URZ+0x1c8], R2 ;  /* 0x0001c802000075a7 */ /* 0x00452400080011ff */
[----:B----4-:R-:W-:Y:S05]  /*98d0*/  @!P0 NANOSLEEP.SYNCS 0x989680 ;  /* 0x009896800000895d */ /* 0x010fea0003900000 */
[----:B------:R-:W4:Y:S02]  /*98e0*/  @!P0 SYNCS.PHASECHK.TRANS64 P0, [R0+URZ+0x1c8], R2 ;  /* 0x0001c802000085a7 */ /* 0x000f2400080010ff */
[----:B----4-:R-:W-:Y:S05]  /*98f0*/  @!P0 BRA `(.L_x_222) ;  /* 0xfffffffc00f08947 */ /* 0x010fea000383ffff */
[----:B------:R-:W-:Y:S05]  /*9900*/  BRA `(.L_x_111) ;  /* 0xffffffb800ec7947 */ /* 0x000fea000383ffff */
.L_x_115:
[----:B------:R-:W-:Y:S07]  /*9910*/  MOV R0, UR7 ;  /* 0x0000000700007c02 */ /* 0x000fee0008000f00 */
.L_x_223:
[----:B-1----:R1:W2:Y:S02]  /*9920*/  SYNCS.PHASECHK.TRANS64.TRYWAIT P0, [R0+URZ+0x1b0], R14 ;  /* 0x0001b00e000075a7 */ /* 0x0022a400080011ff */
[----:B--2---:R-:W-:Y:S05]  /*9930*/  @!P0 NANOSLEEP.SYNCS 0x989680 ;  /* 0x009896800000895d */ /* 0x004fea0003900000 */
[----:B------:R-:W2:Y:S02]  /*9940*/  @!P0 SYNCS.PHASECHK.TRANS64 P0, [R0+URZ+0x1b0], R14 ;  /* 0x0001b00e000085a7 */ /* 0x000ea400080010ff */
[----:B--2---:R-:W-:Y:S05]  /*9950*/  @!P0 BRA `(.L_x_223) ;  /* 0xfffffffc00f08947 */ /* 0x004fea000383ffff */
[----:B------:R-:W-:Y:S05]  /*9960*/  BRA `(.L_x_224) ;  /* 0xffffffbc00647947 */ /* 0x000fea000383ffff */
.L_x_116:
[----:B------:R-:W-:Y:S07]  /*9970*/  MOV R0, UR7 ;  /* 0x0000000700007c02 */ /* 0x000fee0008000f00 */
.L_x_225:
[----:B-1----:R1:W2:Y:S02]  /*9980*/  SYNCS.PHASECHK.TRANS64.TRYWAIT P0, [R0+URZ+0x1b8], R14 ;  /* 0x0001b80e000075a7 */ /* 0x0022a400080011ff */
[----:B--2---:R-:W-:Y:S05]  /*9990*/  @!P0 NANOSLEEP.SYNCS 0x989680 ;  /* 0x009896800000895d */ /* 0x004fea0003900000 */
[----:B------:R-:W2:Y:S02]  /*99a0*/  @!P0 SYNCS.PHASECHK.TRANS64 P0, [R0+URZ+0x1b8], R14 ;  /* 0x0001b80e000085a7 */ /* 0x000ea400080010ff */
[----:B--2---:R-:W-:Y:S05]  /*99b0*/  @!P0 BRA `(.L_x_225) ;  /* 0xfffffffc00f08947 */ /* 0x004fea000383ffff */
[----:B------:R-:W-:Y:S05]  /*99c0*/  BRA `(.L_x_226) ;  /* 0xffffffbc00fc7947 */ /* 0x000fea000383ffff */
.L_x_118:
[----:B------:R-:W-:-:S07]  /*99d0*/  MOV R0, UR7 ;  /* 0x0000000700007c02 */ /* 0x000fce0008000f00 */
.L_x_227:
[----:B-1----:R1:W4:Y:S02]  /*99e0*/  SYNCS.PHASECHK.TRANS64.TRYWAIT P0, [R0+URZ+0x1b0], R2 ;  /* 0x0001b002000075a7 */ /* 0x00232400080011ff */
[----:B----4-:R-:W-:Y:S05]  /*99f0*/  @!P0 NANOSLEEP.SYNCS 0x989680 ;  /* 0x009896800000895d */ /* 0x010fea0003900000 */
[----:B------:R-:W4:Y:S02]  /*9a00*/  @!P0 SYNCS.PHASECHK.TRANS64 P0, [R0+URZ+0x1b0], R2 ;  /* 0x0001b002000085a7 */ /* 0x000f2400080010ff */
[----:B----4-:R-:W-:Y:S05]  /*9a10*/  @!P0 BRA `(.L_x_227) ;  /* 0xfffffffc00f08947 */ /* 0x010fea000383ffff */
[----:B------:R-:W-:Y:S05]  /*9a20*/  BRA `(.L_x_228) ;  /* 0xffffffc000847947 */ /* 0x000fea000383ffff */
.L_x_120:
[----:B--2---:R2:W3:Y:S02]  /*9a30*/  SYNCS.PHASECHK.TRANS64.TRYWAIT P0, [R0+URZ+0x1d0], R2 ;  /* 0x0001d002000075a7 */ /* 0x0044e400080011ff */
[----:B---3--:R-:W-:Y:S05]  /*9a40*/  @!P0 NANOSLEEP.SYNCS 0x989680 ;  /* 0x009896800000895d */ /* 0x008fea0003900000 */
[----:B------:R-:W3:Y:S02]  /*9a50*/  @!P0 SYNCS.PHASECHK.TRANS64 P0, [R0+URZ+0x1d0], R2 ;  /* 0x0001d002000085a7 */ /* 0x000ee400080010ff */
[----:B---3--:R-:W-:Y:S05]  /*9a60*/  @!P0 BRA `(.L_x_120) ;  /* 0xfffffffc00f08947 */ /* 0x008fea000383ffff */
[----:B------:R-:W-:Y:S05]  /*9a70*/  BRA `(.L_x_229) ;  /* 0xffffffc400507947 */ /* 0x000fea000383ffff */
.L_x_132:
[----:B-1----:R1:W4:Y:S02]  /*9a80*/  SYNCS.PHASECHK.TRANS64.TRYWAIT P1, [R0+URZ+0x1a0], R3 ;  /* 0x0001a003000075a7 */ /* 0x00232400080211ff */
[----:B----4-:R-:W-:Y:S05]  /*9a90*/  @!P1 NANOSLEEP.SYNCS 0x989680 ;  /* 0x009896800000995d */ /* 0x010fea0003900000 */
[----:B------:R-:W4:Y:S02]  /*9aa0*/  @!P1 SYNCS.PHASECHK.TRANS64 P1, [R0+URZ+0x1a0], R3 ;  /* 0x0001a003000095a7 */ /* 0x000f2400080210ff */
[----:B----4-:R-:W-:Y:S05]  /*9ab0*/  @!P1 BRA `(.L_x_132) ;  /* 0xfffffffc00f09947 */ /* 0x010fea000383ffff */
[----:B------:R-:W-:Y:S05]  /*9ac0*/  BRA `(.L_x_131) ;  /* 0xffffffd0007c7947 */ /* 0x000fea000383ffff */
.L_x_134:
[----:B--2---:R2:W4:Y:S02]  /*9ad0*/  SYNCS.PHASECHK.TRANS64.TRYWAIT P0, [R113+URZ+0x1f0], R5 ;  /* 0x0001f005710075a7 */ /* 0x00452400080011ff */
[----:B----4-:R-:W-:Y:S05]  /*9ae0*/  @!P0 NANOSLEEP.SYNCS 0x989680 ;  /* 0x009896800000895d */ /* 0x010fea0003900000 */
[----:B------:R-:W4:Y:S02]  /*9af0*/  @!P0 SYNCS.PHASECHK.TRANS64 P0, [R113+URZ+0x1f0], R5 ;  /* 0x0001f005710085a7 */ /* 0x000f2400080010ff */
[----:B----4-:R-:W-:Y:S05]  /*9b00*/  @!P0 BRA `(.L_x_134) ;  /* 0xfffffffc00f08947 */ /* 0x010fea000383ffff */
[----:B------:R-:W-:Y:S05]  /*9b10*/  BRA `(.L_x_133) ;  /* 0xffffffd000d07947 */ /* 0x000fea000383ffff */
.L_x_142:
[----:B--2---:R2:W3:Y:S02]  /*9b20*/  SYNCS.PHASECHK.TRANS64.TRYWAIT P0, [R2+URZ+0x1a0], R0 ;  /* 0x0001a000020075a7 */ /* 0x0044e400080011ff */
[----:B---3--:R-:W-:Y:S05]  /*9b30*/  @!P0 NANOSLEEP.SYNCS 0x989680 ;  /* 0x009896800000895d */ /* 0x008fea0003900000 */
[----:B------:R-:W3:Y:S02]  /*9b40*/  @!P0 SYNCS.PHASECHK.TRANS64 P0, [R2+URZ+0x1a0], R0 ;  /* 0x0001a000020085a7 */ /* 0x000ee400080010ff */
[----:B---3--:R-:W-:Y:S05]  /*9b50*/  @!P0 BRA `(.L_x_142) ;  /* 0xfffffffc00f08947 */ /* 0x008fea000383ffff */
[----:B------:R-:W-:Y:S05]  /*9b60*/  BRA `(.L_x_141) ;  /* 0xffffffdc00d47947 */ /* 0x000fea000383ffff */
        .weak           $__internal_0_$__cuda_sm10x_tcgen05_guardrail_trap_col_being_dealloced_not_returned_by_alloc
        .type           $__internal_0_$__cuda_sm10x_tcgen05_guardrail_trap_col_being_dealloced_not_returned_by_alloc,@function
        .size           $__internal_0_$__cuda_sm10x_tcgen05_guardrail_trap_col_being_dealloced_not_returned_by_alloc,($__internal_1_$__cuda_sm10x_tcgen05_guardrail_trap_phase_invalid_during_alloc - $__internal_0_$__cuda_sm10x_tcgen05_guardrail_trap_col_being_dealloced_not_returned_by_alloc)
$__internal_0_$__cuda_sm10x_tcgen05_guardrail_trap_col_being_dealloced_not_returned_by_alloc:
[----:B------:R-:W-:Y:S05]  /*9b70*/  BPT.TRAP 0x1 ;  /* 0x000000040000795c */ /* 0x000fea0000300000 */
[----:B------:R-:W-:-:S04]  /*9b80*/  HFMA2 R3, -RZ, RZ, 0, 0 ;  /* 0x00000000ff037431 */ /* 0x000fc800000001ff */
[----:B------:R-:W-:Y:S05]  /*9b90*/  RET.REL.NODEC R2 `(_ZN7cutlass13device_kernelINS_4gemm6kernel13GemmUniversalIN4cute5tupleIJiiiiEEENS1_10collective13CollectiveMmaINS1_35MainloopSm100TmaUmmaWarpSpecializedILi26ELi2ELi4ENS5_IJNS4_1CILi2EEENSA_ILi1EEESC_EEEEENS5_IJNSA_ILi128EEESF_NSA_ILi64EEEEEENS_12float_e4m3_tENS5_IJlSC_lEEESI_SJ_NS4_8TiledMMAINS4_8MMA_AtomIJNS4_10MMA_TraitsINS4_25SM100_MMA_F8F6F4_2x1SM_SSEJSI_SI_fSF_SF_NS4_17integral_constantINS4_4UMMA5MajorELSQ_0EEESR_NSO_INSP_7ScaleInELSS_0EEEST_EEEEEENS4_6LayoutINS5_IJSC_SC_SC_EEENS5_IJNSA_ILi0EEESY_SY_EEEEENS5_IJNS4_10UnderscoreES11_S11_EEEEENS4_18SM100_TMA_2SM_LOADENS4_14ComposedLayoutINS4_7SwizzleILi2ELi4ELi3EEENS4_18smem_ptr_flag_bitsILi8EEENSW_INS5_IJNSA_ILi8EEESG_EEENS5_IJSG_SC_EEEEEEEvNS4_8identityES14_S1E_vS1F_EENS_8epilogue10collective18CollectiveEpilogueINS1H_23Sm100TmaWarpSpecializedILi2ELi2ELi32ELb0ELb0EEEJNS5_IJSG_SF_SG_EEENS5_IJNSW_ISG_SC_EENSW_INS5_IJNSA_ILi32EEESB_EEENS5_IJSC_SG_EEEEEEEESI_SJ_SI_SJ_NS1H_6fusion15FusionCallbacksIS1L_NS1T_13LinCombEltActINS1H_6thread4ReLuESI_fSI_fLNS_15FloatRoundStyleE2EEES1M_S1S_JEEENS4_5SM1004TMEM4LOAD26SM100_TMEM_LOAD_32dp32b32xENS4_13SM90_TMA_LOADENS15_INS16_ILi1ELi4ELi3EEES19_NSW_INS5_IJS1A_S1O_EEENS5_IJS1O_SC_EEEEEEENS4_39AutoVectorizingCopyWithAssumedAlignmentILi128EEENS4_14SM90_TMA_STOREES2A_S2C_S2C_EEEvvEEEEvNT_6ParamsE) ;  /* 0xffffff6402187950 */ /* 0x000fea0003c3ffff */
        .weak           $__internal_1_$__cuda_sm10x_tcgen05_guardrail_trap_phase_invalid_during_alloc
        .type           $__internal_1_$__cuda_sm10x_tcgen05_guardrail_trap_phase_invalid_during_alloc,@function
        .size           $__internal_1_$__cuda_sm10x_tcgen05_guardrail_trap_phase_invalid_during_alloc,($__internal_2_$__cuda_sm10x_tcgen05_guardrail_trap_unallocated_columns_being_dealloced - $__internal_1_$__cuda_sm10x_tcgen05_guardrail_trap_phase_invalid_during_alloc)
$__internal_1_$__cuda_sm10x_tcgen05_guardrail_trap_phase_invalid_during_alloc:
[----:B------:R-:W-:Y:S05]  /*9ba0*/  BPT.TRAP 0x1 ;  /* 0x000000040000795c */ /* 0x000fea0000300000 */
[----:B------:R-:W-:-:S04]  /*9bb0*/  MOV R3, 0x0 ;  /* 0x0000000000037802 */ /* 0x000fc80000000f00 */
[----:B------:R-:W-:Y:S05]  /*9bc0*/  RET.REL.NODEC R2 `(_ZN7cutlass13device_kernelINS_4gemm6kernel13GemmUniversalIN4cute5tupleIJiiiiEEENS1_10collective13CollectiveMmaINS1_35MainloopSm100TmaUmmaWarpSpecializedILi26ELi2ELi4ENS5_IJNS4_1CILi2EEENSA_ILi1EEESC_EEEEENS5_IJNSA_ILi128EEESF_NSA_ILi64EEEEEENS_12float_e4m3_tENS5_IJlSC_lEEESI_SJ_NS4_8TiledMMAINS4_8MMA_AtomIJNS4_10MMA_TraitsINS4_25SM100_MMA_F8F6F4_2x1SM_SSEJSI_SI_fSF_SF_NS4_17integral_constantINS4_4UMMA5MajorELSQ_0EEESR_NSO_INSP_7ScaleInELSS_0EEEST_EEEEEENS4_6LayoutINS5_IJSC_SC_SC_EEENS5_IJNSA_ILi0EEESY_SY_EEEEENS5_IJNS4_10UnderscoreES11_S11_EEEEENS4_18SM100_TMA_2SM_LOADENS4_14ComposedLayoutINS4_7SwizzleILi2ELi4ELi3EEENS4_18smem_ptr_flag_bitsILi8EEENSW_INS5_IJNSA_ILi8EEESG_EEENS5_IJSG_SC_EEEEEEEvNS4_8identityES14_S1E_vS1F_EENS_8epilogue10collective18CollectiveEpilogueINS1H_23Sm100TmaWarpSpecializedILi2ELi2ELi32ELb0ELb0EEEJNS5_IJSG_SF_SG_EEENS5_IJNSW_ISG_SC_EENSW_INS5_IJNSA_ILi32EEESB_EEENS5_IJSC_SG_EEEEEEEESI_SJ_SI_SJ_NS1H_6fusion15FusionCallbacksIS1L_NS1T_13LinCombEltActINS1H_6thread4ReLuESI_fSI_fLNS_15FloatRoundStyleE2EEES1M_S1S_JEEENS4_5SM1004TMEM4LOAD26SM100_TMEM_LOAD_32dp32b32xENS4_13SM90_TMA_LOADENS15_INS16_ILi1ELi4ELi3EEES19_NSW_INS5_IJS1A_S1O_EEENS5_IJS1O_SC_EEEEEEENS4_39AutoVectorizingCopyWithAssumedAlignmentILi128EEENS4_14SM90_TMA_STOREES2A_S2C_S2C_EEEvvEEEEvNT_6ParamsE) ;  /* 0xffffff64020c7950 */ /* 0x000fea0003c3ffff */
        .weak           $__internal_2_$__cuda_sm10x_tcgen05_guardrail_trap_unallocated_columns_being_dealloced
        .type           $__internal_2_$__cuda_sm10x_tcgen05_guardrail_trap_unallocated_columns_being_dealloced,@function
        .size           $__internal_2_$__cuda_sm10x_tcgen05_guardrail_trap_unallocated_columns_being_dealloced,(.L_x_231 - $__internal_2_$__cuda_sm10x_tcgen05_guardrail_trap_unallocated_columns_being_dealloced)
$__internal_2_$__cuda_sm10x_tcgen05_guardrail_trap_unallocated_columns_being_dealloced:
[----:B------:R-:W-:Y:S05]  /*9bd0*/  BPT.TRAP 0x1 ;  /* 0x000000040000795c */ /* 0x000fea0000300000 */
[----:B------:R-:W-:-:S04]  /*9be0*/  HFMA2 R3, -RZ, RZ, 0, 0 ;  /* 0x00000000ff037431 */ /* 0x000fc800000001ff */
[----:B------:R-:W-:Y:S05]  /*9bf0*/  RET.REL.NODEC R2 `(_ZN7cutlass13device_kernelINS_4gemm6kernel13GemmUniversalIN4cute5tupleIJiiiiEEENS1_10collective13CollectiveMmaINS1_35MainloopSm100TmaUmmaWarpSpecializedILi26ELi2ELi4ENS5_IJNS4_1CILi2EEENSA_ILi1EEESC_EEEEENS5_IJNSA_ILi128EEESF_NSA_ILi64EEEEEENS_12float_e4m3_tENS5_IJlSC_lEEESI_SJ_NS4_8TiledMMAINS4_8MMA_AtomIJNS4_10MMA_TraitsINS4_25SM100_MMA_F8F6F4_2x1SM_SSEJSI_SI_fSF_SF_NS4_17integral_constantINS4_4UMMA5MajorELSQ_0EEESR_NSO_INSP_7ScaleInELSS_0EEEST_EEEEEENS4_6LayoutINS5_IJSC_SC_SC_EEENS5_IJNSA_ILi0EEESY_SY_EEEEENS5_IJNS4_10UnderscoreES11_S11_EEEEENS4_18SM100_TMA_2SM_LOADENS4_14ComposedLayoutINS4_7SwizzleILi2ELi4ELi3EEENS4_18smem_ptr_flag_bitsILi8EEENSW_INS5_IJNSA_ILi8EEESG_EEENS5_IJSG_SC_EEEEEEEvNS4_8identityES14_S1E_vS1F_EENS_8epilogue10collective18CollectiveEpilogueINS1H_23Sm100TmaWarpSpecializedILi2ELi2ELi32ELb0ELb0EEEJNS5_IJSG_SF_SG_EEENS5_IJNSW_ISG_SC_EENSW_INS5_IJNSA_ILi32EEESB_EEENS5_IJSC_SG_EEEEEEEESI_SJ_SI_SJ_NS1H_6fusion15FusionCallbacksIS1L_NS1T_13LinCombEltActINS1H_6thread4ReLuESI_fSI_fLNS_15FloatRoundStyleE2EEES1M_S1S_JEEENS4_5SM1004TMEM4LOAD26SM100_TMEM_LOAD_32dp32b32xENS4_13SM90_TMA_LOADENS15_INS16_ILi1ELi4ELi3EEES19_NSW_INS5_IJS1A_S1O_EEENS5_IJS1O_SC_EEEEEEENS4_39AutoVectorizingCopyWithAssumedAlignmentILi128EEENS4_14SM90_TMA_STOREES2A_S2C_S2C_EEEvvEEEEvNT_6ParamsE) ;  /* 0xffffff6402007950 */ /* 0x000fea0003c3ffff */
.L_x_230:
[----:B------:R-:W-:-:S00]  /*9c00*/  BRA `(.L_x_230) ;  /* 0xfffffffc00fc7947 */ /* 0x000fc0000383ffff */
[----:B------:R-:W-:-:S00]  /*9c10*/  NOP ;  /* 0x0000000000007918 */ /* 0x000fc00000000000 */
        /* <DEDUP_REMOVED lines=14> */
.L_x_231:


//--------------------- .nv.global.init           --------------------------
	.section	.nv.global.init,"aw",@progbits
.nv.global.init:
	.type		$str$27,@object
	.size		$str$27,($str$28 - $str$27)
$str$27:
        /*0000*/ 	.byte	0x28, 0x61, 0x64, 0x64, 0x72, 0x65, 0x73, 0x73, 0x20, 0x26, 0x20, 0x6d, 0x61, 0x73, 0x6b, 0x29
        /*0010*/ 	.byte	0x20, 0x3d, 0x3d, 0x20, 0x30, 0x00
	.type		$str$28,@object
	.size		$str$28,($str$26 - $str$28)
$str$28:
        /*0016*/ 	.byte	0x2f, 0x74, 0x6d, 0x70, 0x2f, 0x63, 0x75, 0x74, 0x6c, 0x61, 0x73, 0x73, 0x5f, 0x73, 0x77, 0x65
        /*0026*/ 	.byte	0x65, 0x70, 0x5f, 0x73, 0x72, 0x63, 0x2f, 0x69, 0x6e, 0x63, 0x6c, 0x75, 0x64, 0x65, 0x2f, 0x63
        /*0036*/ 	.byte	0x75, 0x74, 0x65, 0x2f, 0x70, 0x6f, 0x69, 0x6e, 0x74, 0x65, 0x72, 0x5f, 0x66, 0x6c, 0x61, 0x67
        /*0046*/ 	.byte	0x67, 0x65, 0x64, 0x2e, 0x68, 0x70, 0x70, 0x00
	.type		$str$26,@object
	.size		$str$26,($str$25 - $str$26)
$str$26:
        /*004e*/ 	.byte	0x2f, 0x74, 0x6d, 0x70, 0x2f, 0x63, 0x75, 0x74, 0x6c, 0x61, 0x73, 0x73, 0x5f, 0x73, 0x77, 0x65
        /*005e*/ 	.byte	0x65, 0x70, 0x5f, 0x73, 0x72, 0x63, 0x2f, 0x69, 0x6e, 0x63, 0x6c, 0x75, 0x64, 0x65, 0x2f, 0x63
        /*006e*/ 	.byte	0x75, 0x74, 0x65, 0x2f, 0x61, 0x74, 0x6f, 0x6d, 0x2f, 0x63, 0x6f, 0x70, 0x79, 0x5f, 0x74, 0x72
        /*007e*/ 	.byte	0x61, 0x69, 0x74, 0x73, 0x5f, 0x73, 0x6d, 0x31, 0x30, 0x30, 0x2e, 0x68, 0x70, 0x70, 0x00
	.type		$str$25,@object
	.size		$str$25,(__unnamed_1 - $str$25)
$str$25:
        /*008d*/ 	.byte	0x28, 0x28, 0x75, 0x69, 0x6e, 0x74, 0x33, 0x32, 0x5f, 0x74, 0x28, 0x74, 0x68, 0x72, 0x65, 0x61
        /*009d*/ 	.byte	0x64, 0x49, 0x64, 0x78, 0x2e, 0x78, 0x29, 0x20, 0x2f, 0x20, 0x33, 0x32, 0x29, 0x20, 0x25, 0x20
        /*00ad*/ 	.byte	0x34, 0x29, 0x20, 0x3d, 0x3d, 0x20, 0x28, 0x28, 0x28, 0x74, 0x6d, 0x65, 0x6d, 0x5f, 0x61, 0x64
        /*00bd*/ 	.byte	0x64, 0x72, 0x20, 0x3e, 0x3e, 0x20, 0x31, 0x36, 0x29, 0x20, 0x2f, 0x20, 0x33, 0x32, 0x29, 0x20
        /*00cd*/ 	.byte	0x25, 0x20, 0x34, 0x29, 0x00
	.type		__unnamed_1,@object
	.size		__unnamed_1,(__unnamed_2 - __unnamed_1)
__unnamed_1:
        /*00d2*/ 	.byte	0x61, 0x75, 0x74, 0x6f, 0x20, 0x63, 0x75, 0x74, 0x65, 0x3a, 0x3a, 0x61, 0x73, 0x5f, 0x70, 0x6f
        /* <DEDUP_REMOVED lines=24> */
        /*0262*/ 	.byte	0x3a, 0x3a, 0x43, 0x3c, 0x34, 0x30, 0x39, 0x36, 0x3e, 0x3e, 0x3e, 0x3e, 0x5d, 0x00
	.type		__unnamed_2,@object
	.size		__unnamed_2,(.L_2 - __unnamed_2)
__unnamed_2:
        /* <DEDUP_REMOVED lines=40> */
        /*04f0*/ 	.byte	0x74, 0x65, 0x3a, 0x3a, 0x43, 0x3c, 0x30, 0x3e, 0x3e, 0x3e, 0x3e, 0x5d, 0x00
.L_2:


//--------------------- .nv.shared._ZN7cutlass13device_kernelINS_4gemm6kernel13GemmUniversalIN4cute5tupleIJiiiiEEENS1_10collective13CollectiveMmaINS1_35MainloopSm100TmaUmmaWarpSpecializedILi26ELi2ELi4ENS5_IJNS4_1CILi2EEENSA_ILi1EEESC_EEEEENS5_IJNSA_ILi128EEESF_NSA_ILi64EEEEEENS_12float_e4m3_tENS5_IJlSC_lEEESI_SJ_NS4_8TiledMMAINS4_8MMA_AtomIJNS4_10MMA_TraitsINS4_25SM100_MMA_F8F6F4_2x1SM_SSEJSI_SI_fSF_SF_NS4_17integral_constantINS4_4UMMA5MajorELSQ_0EEESR_NSO_INSP_7ScaleInELSS_0EEEST_EEEEEENS4_6LayoutINS5_IJSC_SC_SC_EEENS5_IJNSA_ILi0EEESY_SY_EEEEENS5_IJNS4_10UnderscoreES11_S11_EEEEENS4_18SM100_TMA_2SM_LOADENS4_14ComposedLayoutINS4_7SwizzleILi2ELi4ELi3EEENS4_18smem_ptr_flag_bitsILi8EEENSW_INS5_IJNSA_ILi8EEESG_EEENS5_IJSG_SC_EEEEEEEvNS4_8identityES14_S1E_vS1F_EENS_8epilogue10collective18CollectiveEpilogueINS1H_23Sm100TmaWarpSpecializedILi2ELi2ELi32ELb0ELb0EEEJNS5_IJSG_SF_SG_EEENS5_IJNSW_ISG_SC_EENSW_INS5_IJNSA_ILi32EEESB_EEENS5_IJSC_SG_EEEEEEEESI_SJ_SI_SJ_NS1H_6fusion15FusionCallbacksIS1L_NS1T_13LinCombEltActINS1H_6thread4ReLuESI_fSI_fLNS_15FloatRoundStyleE2EEES1M_S1S_JEEENS4_5SM1004TMEM4LOAD26SM100_TMEM_LOAD_32dp32b32xENS4_13SM90_TMA_LOADENS15_INS16_ILi1ELi4ELi3EEES19_NSW_INS5_IJS1A_S1O_EEENS5_IJS1O_SC_EEEEEEENS4_39AutoVectorizingCopyWithAssumedAlignmentILi128EEENS4_14SM90_TMA_STOREES2A_S2C_S2C_EEEvvEEEEvNT_6ParamsE --------------------------
	.section	.nv.shared._ZN7cutlass13device_kernelINS_4gemm6kernel13GemmUniversalIN4cute5tupleIJiiiiEEENS1_10collective13CollectiveMmaINS1_35MainloopSm100TmaUmmaWarpSpecializedILi26ELi2ELi4ENS5_IJNS4_1CILi2EEENSA_ILi1EEESC_EEEEENS5_IJNSA_ILi128EEESF_NSA_ILi64EEEEEENS_12float_e4m3_tENS5_IJlSC_lEEESI_SJ_NS4_8TiledMMAINS4_8MMA_AtomIJNS4_10MMA_TraitsINS4_25SM100_MMA_F8F6F4_2x1SM_SSEJSI_SI_fSF_SF_NS4_17integral_constantINS4_4UMMA5MajorELSQ_0EEESR_NSO_INSP_7ScaleInELSS_0EEEST_EEEEEENS4_6LayoutINS5_IJSC_SC_SC_EEENS5_IJNSA_ILi0EEESY_SY_EEEEENS5_IJNS4_10UnderscoreES11_S11_EEEEENS4_18SM100_TMA_2SM_LOADENS4_14ComposedLayoutINS4_7SwizzleILi2ELi4ELi3EEENS4_18smem_ptr_flag_bitsILi8EEENSW_INS5_IJNSA_ILi8EEESG_EEENS5_IJSG_SC_EEEEEEEvNS4_8identityES14_S1E_vS1F_EENS_8epilogue10collective18CollectiveEpilogueINS1H_23Sm100TmaWarpSpecializedILi2ELi2ELi32ELb0ELb0EEEJNS5_IJSG_SF_SG_EEENS5_IJNSW_ISG_SC_EENSW_INS5_IJNSA_ILi32EEESB_EEENS5_IJSC_SG_EEEEEEEESI_SJ_SI_SJ_NS1H_6fusion15FusionCallbacksIS1L_NS1T_13LinCombEltActINS1H_6thread4ReLuESI_fSI_fLNS_15FloatRoundStyleE2EEES1M_S1S_JEEENS4_5SM1004TMEM4LOAD26SM100_TMEM_LOAD_32dp32b32xENS4_13SM90_TMA_LOADENS15_INS16_ILi1ELi4ELi3EEES19_NSW_INS5_IJS1A_S1O_EEENS5_IJS1O_SC_EEEEEEENS4_39AutoVectorizingCopyWithAssumedAlignmentILi128EEENS4_14SM90_TMA_STOREES2A_S2C_S2C_EEEvvEEEEvNT_6ParamsE,"aw",@nobits
	.sectionflags	@""
	.align	16
	.zero		1024


//--------------------- .nv.shared.reserved.0     --------------------------
	.section	.nv.shared.reserved.0,"aw",@nobits
	.weak		__nv_reservedSMEM_offset_0_alias
	.size		__nv_reservedSMEM_offset_0_alias, 0, 64
	.other		__nv_reservedSMEM_offset_0_alias,@"STO_CUDA_RESERVED_SHARED STV_DEFAULT"
__nv_reservedSMEM_offset_0_alias:
	.zero		0
.nv.shared.reserved.0:
	.zero		64
	.weak		__nv_reservedSMEM_tcgen05_partition
	.type		__nv_reservedSMEM_tcgen05_partition,@object
	.size		__nv_reservedSMEM_tcgen05_partition,(.L_0 - __nv_reservedSMEM_tcgen05_partition)
__nv_reservedSMEM_tcgen05_partition:
	.zero		32
.L_0:


//--------------------- .nv.global                --------------------------
	.section	.nv.global,"aw",@nobits
.nv.global:
	.type		_ZN39_INTERNAL_7464b59e_4_k_cu_2da43700_31264cute1_E,@object
	.size		_ZN39_INTERNAL_7464b59e_4_k_cu_2da43700_31264cute1_E,(_ZN39_INTERNAL_7464b59e_4_k_cu_2da43700_31264cuda3std3__45__cpo6cbeginE - _ZN39_INTERNAL_7464b59e_4_k_cu_2da43700_31264cute1_E)
_ZN39_INTERNAL_7464b59e_4_k_cu_2da43700_31264cute1_E:
	.zero		1
	.type		_ZN39_INTERNAL_7464b59e_4_k_cu_2da43700_31264cuda3std3__45__cpo6cbeginE,@object
	.size		_ZN39_INTERNAL_7464b59e_4_k_cu_2da43700_31264cuda3std3__45__cpo6cbeginE,(_ZN39_INTERNAL_7464b59e_4_k_cu_2da43700_31264cuda3std3__48in_placeE - _ZN39_INTERNAL_7464b59e_4_k_cu_2da43700_31264cuda3std3__45__cpo6cbeginE)
_ZN39_INTERNAL_7464b59e_4_k_cu_2da43700_31264cuda3std3__45__cpo6cbeginE:
	.zero		1
	.type		_ZN39_INTERNAL_7464b59e_4_k_cu_2da43700_31264cuda3std3__48in_placeE,@object
	.size		_ZN39_INTERNAL_7464b59e_4_k_cu_2da43700_31264cuda3std3__48in_placeE,(_ZN39_INTERNAL_7464b59e_4_k_cu_2da43700_31264cuda3std6ranges3__45__cpo9iter_moveE - _ZN39_INTERNAL_7464b59e_4_k_cu_2da43700_31264cuda3std3__48in_placeE)
_ZN39_INTERNAL_7464b59e_4_k_cu_2da43700_31264cuda3std3__48in_placeE:
	.zero		1
	.type		_ZN39_INTERNAL_7464b59e_4_k_cu_2da43700_31264cuda3std6ranges3__45__cpo9iter_moveE,@object
	.size		_ZN39_INTERNAL_7464b59e_4_k_cu_2da43700_31264cuda3std6ranges3__45__cpo9iter_moveE,(_ZN39_INTERNAL_7464b59e_4_k_cu_2da43700_31264cuda3std3__45__cpo5beginE - _ZN39_INTERNAL_7464b59e_4_k_cu_2da43700_31264cuda3std6ranges3__45__cpo9iter_moveE)
_ZN39_INTERNAL_7464b59e_4_k_cu_2da43700_31264cuda3std6ranges3__45__cpo9iter_moveE:
	.zero		1
	.type		_ZN39_INTERNAL_7464b59e_4_k_cu_2da43700_31264cuda3std3__45__cpo5beginE,@object
	.size		_ZN39_INTERNAL_7464b59e_4_k_cu_2da43700_31264cuda3std3__45__cpo5beginE,(_ZN39_INTERNAL_7464b59e_4_k_cu_2da43700_31264cuda3std3__441_GLOBAL__N__7464b59e_4_k_cu_2da43700_31266ignoreE - _ZN39_INTERNAL_7464b59e_4_k_cu_2da43700_31264cuda3std3__45__cpo5beginE)
_ZN39_INTERNAL_7464b59e_4_k_cu_2da43700_31264cuda3std3__45__cpo5beginE:
	.zero		1
	.type		_ZN39_INTERNAL_7464b59e_4_k_cu_2da43700_31264cuda3std3__441_GLOBAL__N__7464b59e_4_k_cu_2da43700_31266ignoreE,@object
	.size		_ZN39_INTERNAL_7464b59e_4_k_cu_2da43700_31264cuda3std3__441_GLOBAL__N__7464b59e_4_k_cu_2da43700_31266ignoreE,(_ZN39_INTERNAL_7464b59e_4_k_cu_2da43700_31264cute7productE - _ZN39_INTERNAL_7464b59e_4_k_cu_2da43700_31264cuda3std3__441_GLOBAL__N__7464b59e_4_k_cu_2da43700_31266ignoreE)
_ZN39_INTERNAL_7464b59e_4_k_cu_2da43700_31264cuda3std3__441_GLOBAL__N__7464b59e_4_k_cu_2da43700_31266ignoreE:
	.zero		1
	.type		_ZN39_INTERNAL_7464b59e_4_k_cu_2da43700_31264cute7productE,@object
	.size		_ZN39_INTERNAL_7464b59e_4_k_cu_2da43700_31264cute7productE,(_ZN39_INTERNAL_7464b59e_4_k_cu_2da43700_31264cuda3std3__45__cpo3endE - _ZN39_INTERNAL_7464b59e_4_k_cu_2da43700_31264cute7productE)
_ZN39_INTERNAL_7464b59e_4_k_cu_2da43700_31264cute7productE:
	.zero		1
	.type		_ZN39_INTERNAL_7464b59e_4_k_cu_2da43700_31264cuda3std3__45__cpo3endE,@object
	.size		_ZN39_INTERNAL_7464b59e_4_k_cu_2da43700_31264cuda3std3__45__cpo3endE,(_ZN39_INTERNAL_7464b59e_4_k_cu_2da43700_31264cuda3std3__419piecewise_constructE - _ZN39_INTERNAL_7464b59e_4_k_cu_2da43700_31264cuda3std3__45__cpo3endE)
_ZN39_INTERNAL_7464b59e_4_k_cu_2da43700_31264cuda3std3__45__cpo3endE:
	.zero		1
	.type		_ZN39_INTERNAL_7464b59e_4_k_cu_2da43700_31264cuda3std3__419piecewise_constructE,@object
	.size		_ZN39_INTERNAL_7464b59e_4_k_cu_2da43700_31264cuda3std3__419piecewise_constructE,(_ZN39_INTERNAL_7464b59e_4_k_cu_2da43700_31264cuda3std3__45__cpo4cendE - _ZN39_INTERNAL_7464b59e_4_k_cu_2da43700_31264cuda3std3__419piecewise_constructE)
_ZN39_INTERNAL_7464b59e_4_k_cu_2da43700_31264cuda3std3__419piecewise_constructE:
	.zero		1
	.type		_ZN39_INTERNAL_7464b59e_4_k_cu_2da43700_31264cuda3std3__45__cpo4cendE,@object
	.size		_ZN39_INTERNAL_7464b59e_4_k_cu_2da43700_31264cuda3std3__45__cpo4cendE,(_ZN39_INTERNAL_7464b59e_4_k_cu_2da43700_31264cuda3std6ranges3__45__cpo4swapE - _ZN39_INTERNAL_7464b59e_4_k_cu_2da43700_31264cuda3std3__45__cpo4cendE)
_ZN39_INTERNAL_7464b59e_4_k_cu_2da43700_31264cuda3std3__45__cpo4cendE:
	.zero		1
	.type		_ZN39_INTERNAL_7464b59e_4_k_cu_2da43700_31264cuda3std6ranges3__45__cpo4swapE,@object
	.size		_ZN39_INTERNAL_7464b59e_4_k_cu_2da43700_31264cuda3std6ranges3__45__cpo4swapE,(.L_10 - _ZN39_INTERNAL_7464b59e_4_k_cu_2da43700_31264cuda3std6ranges3__45__cpo4swapE)
_ZN39_INTERNAL_7464b59e_4_k_cu_2da43700_31264cuda3std6ranges3__45__cpo4swapE:
	.zero		1
.L_10:


//--------------------- .nv.constant0._ZN7cutlass13device_kernelINS_4gemm6kernel13GemmUniversalIN4cute5tupleIJiiiiEEENS1_10collective13CollectiveMmaINS1_35MainloopSm100TmaUmmaWarpSpecializedILi26ELi2ELi4ENS5_IJNS4_1CILi2EEENSA_ILi1EEESC_EEEEENS5_IJNSA_ILi128EEESF_NSA_ILi64EEEEEENS_12float_e4m3_tENS5_IJlSC_lEEESI_SJ_NS4_8TiledMMAINS4_8MMA_AtomIJNS4_10MMA_TraitsINS4_25SM100_MMA_F8F6F4_2x1SM_SSEJSI_SI_fSF_SF_NS4_17integral_constantINS4_4UMMA5MajorELSQ_0EEESR_NSO_INSP_7ScaleInELSS_0EEEST_EEEEEENS4_6LayoutINS5_IJSC_SC_SC_EEENS5_IJNSA_ILi0EEESY_SY_EEEEENS5_IJNS4_10UnderscoreES11_S11_EEEEENS4_18SM100_TMA_2SM_LOADENS4_14ComposedLayoutINS4_7SwizzleILi2ELi4ELi3EEENS4_18smem_ptr_flag_bitsILi8EEENSW_INS5_IJNSA_ILi8EEESG_EEENS5_IJSG_SC_EEEEEEEvNS4_8identityES14_S1E_vS1F_EENS_8epilogue10collective18CollectiveEpilogueINS1H_23Sm100TmaWarpSpecializedILi2ELi2ELi32ELb0ELb0EEEJNS5_IJSG_SF_SG_EEENS5_IJNSW_ISG_SC_EENSW_INS5_IJNSA_ILi32EEESB_EEENS5_IJSC_SG_EEEEEEEESI_SJ_SI_SJ_NS1H_6fusion15FusionCallbacksIS1L_NS1T_13LinCombEltActINS1H_6thread4ReLuESI_fSI_fLNS_15FloatRoundStyleE2EEES1M_S1S_JEEENS4_5SM1004TMEM4LOAD26SM100_TMEM_LOAD_32dp32b32xENS4_13SM90_TMA_LOADENS15_INS16_ILi1ELi4ELi3EEES19_NSW_INS5_IJS1A_S1O_EEENS5_IJS1O_SC_EEEEEEENS4_39AutoVectorizingCopyWithAssumedAlignmentILi128EEENS4_14SM90_TMA_STOREES2A_S2C_S2C_EEEvvEEEEvNT_6ParamsE --------------------------
	.section	.nv.constant0._ZN7cutlass13device_kernelINS_4gemm6kernel13GemmUniversalIN4cute5tupleIJiiiiEEENS1_10collective13CollectiveMmaINS1_35MainloopSm100TmaUmmaWarpSpecializedILi26ELi2ELi4ENS5_IJNS4_1CILi2EEENSA_ILi1EEESC_EEEEENS5_IJNSA_ILi128EEESF_NSA_ILi64EEEEEENS_12float_e4m3_tENS5_IJlSC_lEEESI_SJ_NS4_8TiledMMAINS4_8MMA_AtomIJNS4_10MMA_TraitsINS4_25SM100_MMA_F8F6F4_2x1SM_SSEJSI_SI_fSF_SF_NS4_17integral_constantINS4_4UMMA5MajorELSQ_0EEESR_NSO_INSP_7ScaleInELSS_0EEEST_EEEEEENS4_6LayoutINS5_IJSC_SC_SC_EEENS5_IJNSA_ILi0EEESY_SY_EEEEENS5_IJNS4_10UnderscoreES11_S11_EEEEENS4_18SM100_TMA_2SM_LOADENS4_14ComposedLayoutINS4_7SwizzleILi2ELi4ELi3EEENS4_18smem_ptr_flag_bitsILi8EEENSW_INS5_IJNSA_ILi8EEESG_EEENS5_IJSG_SC_EEEEEEEvNS4_8identityES14_S1E_vS1F_EENS_8epilogue10collective18CollectiveEpilogueINS1H_23Sm100TmaWarpSpecializedILi2ELi2ELi32ELb0ELb0EEEJNS5_IJSG_SF_SG_EEENS5_IJNSW_ISG_SC_EENSW_INS5_IJNSA_ILi32EEESB_EEENS5_IJSC_SG_EEEEEEEESI_SJ_SI_SJ_NS1H_6fusion15FusionCallbacksIS1L_NS1T_13LinCombEltActINS1H_6thread4ReLuESI_fSI_fLNS_15FloatRoundStyleE2EEES1M_S1S_JEEENS4_5SM1004TMEM4LOAD26SM100_TMEM_LOAD_32dp32b32xENS4_13SM90_TMA_LOADENS15_INS16_ILi1ELi4ELi3EEES19_NSW_INS5_IJS1A_S1O_EEENS5_IJS1O_SC_EEEEEEENS4_39AutoVectorizingCopyWithAssumedAlignmentILi128EEENS4_14SM90_TMA_STOREES2A_S2C_S2C_EEEvvEEEEvNT_6ParamsE,"a",@progbits
	.sectionflags	@""
	.align	4
.nv.constant0._ZN7cutlass13device_kernelINS_4gemm6kernel13GemmUniversalIN4cute5tupleIJiiiiEEENS1_10collective13CollectiveMmaINS1_35MainloopSm100TmaUmmaWarpSpecializedILi26ELi2ELi4ENS5_IJNS4_1CILi2EEENSA_ILi1EEESC_EEEEENS5_IJNSA_ILi128EEESF_NSA_ILi64EEEEEENS_12float_e4m3_tENS5_IJlSC_lEEESI_SJ_NS4_8TiledMMAINS4_8MMA_AtomIJNS4_10MMA_TraitsINS4_25SM100_MMA_F8F6F4_2x1SM_SSEJSI_SI_fSF_SF_NS4_17integral_constantINS4_4UMMA5MajorELSQ_0EEESR_NSO_INSP_7ScaleInELSS_0EEEST_EEEEEENS4_6LayoutINS5_IJSC_SC_SC_EEENS5_IJNSA_ILi0EEESY_SY_EEEEENS5_IJNS4_10UnderscoreES11_S11_EEEEENS4_18SM100_TMA_2SM_LOADENS4_14ComposedLayoutINS4_7SwizzleILi2ELi4ELi3EEENS4_18smem_ptr_flag_bitsILi8EEENSW_INS5_IJNSA_ILi8EEESG_EEENS5_IJSG_SC_EEEEEEEvNS4_8identityES14_S1E_vS1F_EENS_8epilogue10collective18CollectiveEpilogueINS1H_23Sm100TmaWarpSpecializedILi2ELi2ELi32ELb0ELb0EEEJNS5_IJSG_SF_SG_EEENS5_IJNSW_ISG_SC_EENSW_INS5_IJNSA_ILi32EEESB_EEENS5_IJSC_SG_EEEEEEEESI_SJ_SI_SJ_NS1H_6fusion15FusionCallbacksIS1L_NS1T_13LinCombEltActINS1H_6thread4ReLuESI_fSI_fLNS_15FloatRoundStyleE2EEES1M_S1S_JEEENS4_5SM1004TMEM4LOAD26SM100_TMEM_LOAD_32dp32b32xENS4_13SM90_TMA_LOADENS15_INS16_ILi1ELi4ELi3EEES19_NSW_INS5_IJS1A_S1O_EEENS5_IJS1O_SC_EEEEEEENS4_39AutoVectorizingCopyWithAssumedAlignmentILi128EEENS4_14SM90_TMA_STOREES2A_S2C_S2C_EEEvvEEEEvNT_6ParamsE:
	.zero		2944


//--------------------- SYMBOLS --------------------------

	.type		.nv.reservedSmem.offset0,@object
	.size		.nv.reservedSmem.offset0,0x4
	.type		.nv.reservedSmem.cap,@object
	.size		.nv.reservedSmem.cap,0x4
	.type		__assertfail,@function
